def matmul_kernel(
    a_ptr,
    b_ptr,
    c_ptr,
    M,
    N,
    K,
    stride_am,
    stride_ak,
    stride_bk,
    stride_bn,
    stride_cm,
    stride_cn,
    BLOCK_M: tl.constexpr,
    BLOCK_N: tl.constexpr,
    BLOCK_K: tl.constexpr,
    GROUP_M: tl.constexpr,
):
    pid = tl.program_id(axis=0)
    num_pid_m = tl.cdiv(M, BLOCK_M)
    num_pid_n = tl.cdiv(N, BLOCK_N)
    num_pid_in_group = GROUP_M * num_pid_n
    group_id = pid // num_pid_in_group
    first_pid_m = group_id * GROUP_M
    group_size_m = min(num_pid_m - first_pid_m, GROUP_M)
    pid_m = first_pid_m + ((pid % num_pid_in_group) % group_size_m)
    pid_n = (pid % num_pid_in_group) // group_size_m

    offs_am = (pid_m * BLOCK_M + tl.arange(0, BLOCK_M)) % M
    offs_bn = (pid_n * BLOCK_N + tl.arange(0, BLOCK_N)) % N
    offs_k = tl.arange(0, BLOCK_K)
    a_ptrs = a_ptr + offs_am[:, None] * stride_am + offs_k[None, :] * stride_ak
    b_ptrs = b_ptr + offs_k[:, None] * stride_bk + offs_bn[None, :] * stride_bn

    acc = tl.zeros((BLOCK_M, BLOCK_N), dtype=tl.float32)
    for kk in range(0, tl.cdiv(K, BLOCK_K)):
        a = tl.load(a_ptrs, mask=offs_k[None, :] < K - kk * BLOCK_K, other=0.0)
        b = tl.load(b_ptrs, mask=offs_k[:, None] < K - kk * BLOCK_K, other=0.0)
        acc = tl.dot(a, b, acc)
        a_ptrs += BLOCK_K * stride_ak
        b_ptrs += BLOCK_K * stride_bk

    c = acc.to(c_ptr.dtype.element_ty)
    offs_cm = pid_m * BLOCK_M + tl.arange(0, BLOCK_M)
    offs_cn = pid_n * BLOCK_N + tl.arange(0, BLOCK_N)
    c_ptrs = c_ptr + offs_cm[:, None] * stride_cm + offs_cn[None, :] * stride_cn
    mask = (offs_cm[:, None] < M) & (offs_cn[None, :] < N)
    tl.store(c_ptrs, c, mask=mask)

# config = {"BLOCK_K": 16, "BLOCK_M": 32, "BLOCK_N": 128, "GROUP_M": 8, "arch": "sm_90", "dtype": "bf16", "num_ctas": 1, "num_stages": 3, "num_warps": 4}
# arch = sm_90


// ===== COMPILED SASS (sm_90a) =====

	.target	sm_90a

	.elftype	@"ET_EXEC"


//--------------------- .note.nv.tkinfo           --------------------------
	.section	.note.nv.tkinfo,"",@"SHT_NOTE"
	.sectionflags	@"SHF_NOTE_NV_TKINFO"
	.tkinfo
        /*0018*/ 	.word	0x00000002
        /*0030*/ 	.string	""
        /*0030*/ 	.string	"ptxas"
        /*0030*/ 	.string	"Cuda compilation tools, release 13.0, V13.0.88"
        /*0030*/ 	.string	"Build cuda_13.0.r13.0/compiler.36424714_0"
        /*0030*/ 	.string	"-v  -suppress-debug-info  -lineinfo  -arch sm_90a "



//--------------------- .note.nv.cuinfo           --------------------------
	.section	.note.nv.cuinfo,"",@"SHT_NOTE"
	.sectionflags	@"SHF_NOTE_NV_CUINFO"
        /*0018*/ 	.short	0x0002
        /*001a*/ 	.short	0x005a
        /*001c*/ 	.short	0x0082
	.zero		2


//--------------------- .nv.info                  --------------------------
	.section	.nv.info,"",@"SHT_CUDA_INFO"
	.align	4


	//----- nvinfo : EIATTR_REGCOUNT
	.align		4
        /*0000*/ 	.byte	0x04, 0x2f
        /*0002*/ 	.short	(.L_1 - .L_0)
	.align		4
.L_0:
        /*0004*/ 	.word	index@(matmul_kernel)
        /*0008*/ 	.word	0x0000007b


	//----- nvinfo : EIATTR_FRAME_SIZE
	.align		4
.L_1:
        /*000c*/ 	.byte	0x04, 0x11
        /*000e*/ 	.short	(.L_3 - .L_2)
	.align		4
.L_2:
        /*0010*/ 	.word	index@(matmul_kernel)
        /*0014*/ 	.word	0x00000000


	//----- nvinfo : EIATTR_MIN_STACK_SIZE
	.align		4
.L_3:
        /*0018*/ 	.byte	0x04, 0x12
        /*001a*/ 	.short	(.L_5 - .L_4)
	.align		4
.L_4:
        /*001c*/ 	.word	index@(matmul_kernel)
        /*0020*/ 	.word	0x00000000
.L_5:


//--------------------- .nv.compat                --------------------------
	.section	.nv.compat,"",@"SHT_CUDA_COMPAT_INFO"
	.align	4
        /*0000*/ 	.byte	0x02, 0x09, 0x01, 0x00, 0x02, 0x02, 0x01, 0x00, 0x02, 0x05, 0x05, 0x00, 0x03, 0x07, 0x01, 0x01
        /*0010*/ 	.byte	0x02, 0x03, 0x00, 0x00, 0x02, 0x06, 0x01, 0x00, 0x04, 0x0b, 0x08, 0x00, 0x00, 0x00, 0x00, 0x00
        /*0020*/ 	.byte	0x00, 0x00, 0x00, 0x00


//--------------------- .nv.info.matmul_kernel    --------------------------
	.section	.nv.info.matmul_kernel,"",@"SHT_CUDA_INFO"
	.sectionflags	@""
	.align	4


	//----- nvinfo : EIATTR_CUDA_API_VERSION
	.align		4
        /*0000*/ 	.byte	0x04, 0x37
        /*0002*/ 	.short	(.L_7 - .L_6)
.L_6:
        /*0004*/ 	.word	0x00000082


	//----- nvinfo : EIATTR_KPARAM_INFO
	.align		4
.L_7:
        /*0008*/ 	.byte	0x04, 0x17
        /*000a*/ 	.short	(.L_9 - .L_8)
.L_8:
        /*000c*/ 	.word	0x00000000
        /*0010*/ 	.short	0x000d
        /*0012*/ 	.short	0x0048
        /*0014*/ 	.byte	0x00, 0xf4, 0x21, 0x00


	//----- nvinfo : EIATTR_KPARAM_INFO
	.align		4
.L_9:
        /*0018*/ 	.byte	0x04, 0x17
        /*001a*/ 	.short	(.L_11 - .L_10)
.L_10:
        /*001c*/ 	.word	0x00000000
        /*0020*/ 	.short	0x000c
        /*0022*/ 	.short	0x0040
        /*0024*/ 	.byte	0x00, 0xf4, 0x21, 0x00


	//----- nvinfo : EIATTR_KPARAM_INFO
	.align		4
.L_11:
        /*0028*/ 	.byte	0x04, 0x17
        /*002a*/ 	.short	(.L_13 - .L_12)
.L_12:
        /*002c*/ 	.word	0x00000000
        /*0030*/ 	.short	0x000b
        /*0032*/ 	.short	0x0038
        /*0034*/ 	.byte	0x00, 0xf0, 0x11, 0x00


	//----- nvinfo : EIATTR_KPARAM_INFO
	.align		4
.L_13:
        /*0038*/ 	.byte	0x04, 0x17
        /*003a*/ 	.short	(.L_15 - .L_14)
.L_14:
        /*003c*/ 	.word	0x00000000
        /*0040*/ 	.short	0x000a
        /*0042*/ 	.short	0x0034
        /*0044*/ 	.byte	0x00, 0xf0, 0x11, 0x00


	//----- nvinfo : EIATTR_KPARAM_INFO
	.align		4
.L_15:
        /*0048*/ 	.byte	0x04, 0x17
        /*004a*/ 	.short	(.L_17 - .L_16)
.L_16:
        /*004c*/ 	.word	0x00000000
        /*0050*/ 	.short	0x0009
        /*0052*/ 	.short	0x0030
        /*0054*/ 	.byte	0x00, 0xf0, 0x11, 0x00


	//----- nvinfo : EIATTR_KPARAM_INFO
	.align		4
.L_17:
        /*0058*/ 	.byte	0x04, 0x17
        /*005a*/ 	.short	(.L_19 - .L_18)
.L_18:
        /*005c*/ 	.word	0x00000000
        /*0060*/ 	.short	0x0008
        /*0062*/ 	.short	0x002c
        /*0064*/ 	.byte	0x00, 0xf0, 0x11, 0x00


	//----- nvinfo : EIATTR_KPARAM_INFO
	.align		4
.L_19:
        /*0068*/ 	.byte	0x04, 0x17
        /*006a*/ 	.short	(.L_21 - .L_20)
.L_20:
        /*006c*/ 	.word	0x00000000
        /*0070*/ 	.short	0x0007
        /*0072*/ 	.short	0x0028
        /*0074*/ 	.byte	0x00, 0xf0, 0x11, 0x00


	//----- nvinfo : EIATTR_KPARAM_INFO
	.align		4
.L_21:
        /*0078*/ 	.byte	0x04, 0x17
        /*007a*/ 	.short	(.L_23 - .L_22)
.L_22:
        /*007c*/ 	.word	0x00000000
        /*0080*/ 	.short	0x0006
        /*0082*/ 	.short	0x0024
        /*0084*/ 	.byte	0x00, 0xf0, 0x11, 0x00


	//----- nvinfo : EIATTR_KPARAM_INFO
	.align		4
.L_23:
        /*0088*/ 	.byte	0x04, 0x17
        /*008a*/ 	.short	(.L_25 - .L_24)
.L_24:
        /*008c*/ 	.word	0x00000000
        /*0090*/ 	.short	0x0005
        /*0092*/ 	.short	0x0020
        /*0094*/ 	.byte	0x00, 0xf0, 0x11, 0x00


	//----- nvinfo : EIATTR_KPARAM_INFO
	.align		4
.L_25:
        /*0098*/ 	.byte	0x04, 0x17
        /*009a*/ 	.short	(.L_27 - .L_26)
.L_26:
        /*009c*/ 	.word	0x00000000
        /*00a0*/ 	.short	0x0004
        /*00a2*/ 	.short	0x001c
        /*00a4*/ 	.byte	0x00, 0xf0, 0x11, 0x00


	//----- nvinfo : EIATTR_KPARAM_INFO
	.align		4
.L_27:
        /*00a8*/ 	.byte	0x04, 0x17
        /*00aa*/ 	.short	(.L_29 - .L_28)
.L_28:
        /*00ac*/ 	.word	0x00000000
        /*00b0*/ 	.short	0x0003
        /*00b2*/ 	.short	0x0018
        /*00b4*/ 	.byte	0x00, 0xf0, 0x11, 0x00


	//----- nvinfo : EIATTR_KPARAM_INFO
	.align		4
.L_29:
        /*00b8*/ 	.byte	0x04, 0x17
        /*00ba*/ 	.short	(.L_31 - .L_30)
.L_30:
        /*00bc*/ 	.word	0x00000000
        /*00c0*/ 	.short	0x0002
        /*00c2*/ 	.short	0x0010
        /*00c4*/ 	.byte	0x00, 0xf4, 0x21, 0x00


	//----- nvinfo : EIATTR_KPARAM_INFO
	.align		4
.L_31:
        /*00c8*/ 	.byte	0x04, 0x17
        /*00ca*/ 	.short	(.L_33 - .L_32)
.L_32:
        /*00cc*/ 	.word	0x00000000
        /*00d0*/ 	.short	0x0001
        /*00d2*/ 	.short	0x0008
        /*00d4*/ 	.byte	0x00, 0xf4, 0x21, 0x00


	//----- nvinfo : EIATTR_KPARAM_INFO
	.align		4
.L_33:
        /*00d8*/ 	.byte	0x04, 0x17
        /*00da*/ 	.short	(.L_35 - .L_34)
.L_34:
        /*00dc*/ 	.word	0x00000000
        /*00e0*/ 	.short	0x0000
        /*00e2*/ 	.short	0x0000
        /*00e4*/ 	.byte	0x00, 0xf4, 0x21, 0x00


	//----- nvinfo : EIATTR_SPARSE_MMA_MASK
	.align		4
.L_35:
        /*00e8*/ 	.byte	0x03, 0x50
        /*00ea*/ 	.short	0x0000


	//----- nvinfo : EIATTR_MAXREG_COUNT
	.align		4
        /*00ec*/ 	.byte	0x03, 0x1b
        /*00ee*/ 	.short	0x00ff


	//----- nvinfo : EIATTR_NUM_BARRIERS
	.align		4
        /*00f0*/ 	.byte	0x02, 0x4c
        /*00f2*/ 	.byte	0x01
	.zero		1


	//----- nvinfo : EIATTR_MERCURY_ISA_VERSION
	.align		4
        /*00f4*/ 	.byte	0x03, 0x5f
        /*00f6*/ 	.short	0x0101


	//----- nvinfo : EIATTR_EXIT_INSTR_OFFSETS
	.align		4
        /*00f8*/ 	.byte	0x04, 0x1c
        /*00fa*/ 	.short	(.L_37 - .L_36)


	//   ....[0]....
.L_36:
        /*00fc*/ 	.word	0x000035d0


	//   ....[1]....
        /*0100*/ 	.word	0x00003600


	//----- nvinfo : EIATTR_REQNTID
	.align		4
.L_37:
        /*0104*/ 	.byte	0x04, 0x10
        /*0106*/ 	.short	(.L_39 - .L_38)
.L_38:
        /*0108*/ 	.word	0x00000080
        /*010c*/ 	.word	0x00000001
        /*0110*/ 	.word	0x00000001


	//----- nvinfo : EIATTR_CBANK_PARAM_SIZE
	.align		4
.L_39:
        /*0114*/ 	.byte	0x03, 0x19
        /*0116*/ 	.short	0x0050


	//----- nvinfo : EIATTR_PARAM_CBANK
	.align		4
        /*0118*/ 	.byte	0x04, 0x0a
        /*011a*/ 	.short	(.L_41 - .L_40)
	.align		4
.L_40:
        /*011c*/ 	.word	index@(.nv.constant0.matmul_kernel)
        /*0120*/ 	.short	0x0210
        /*0122*/ 	.short	0x0050


	//----- nvinfo : EIATTR_SW_WAR
	.align		4
.L_41:
        /*0124*/ 	.byte	0x04, 0x36
        /*0126*/ 	.short	(.L_43 - .L_42)
.L_42:
        /*0128*/ 	.word	0x00000008
.L_43:


//--------------------- .nv.callgraph             --------------------------
	.section	.nv.callgraph,"",@"SHT_CUDA_CALLGRAPH"
	.align	4
	.sectionentsize	8
	.align		4
        /*0000*/ 	.word	0x00000000
	.align		4
        /*0004*/ 	.word	0xffffffff
	.align		4
        /*0008*/ 	.word	0x00000000
	.align		4
        /*000c*/ 	.word	0xfffffffe
	.align		4
        /*0010*/ 	.word	0x00000000
	.align		4
        /*0014*/ 	.word	0xfffffffd
	.align		4
        /*0018*/ 	.word	0x00000000
	.align		4
        /*001c*/ 	.word	0xfffffffc


//--------------------- .text.matmul_kernel       --------------------------
	.section	.text.matmul_kernel,"ax",@progbits
	.align	128
        .global         matmul_kernel
        .type           matmul_kernel,@function
        .size           matmul_kernel,(.L_x_4 - matmul_kernel)
        .other          matmul_kernel,@"STO_CUDA_ENTRY STV_DEFAULT"
matmul_kernel:
.text.matmul_kernel:
[----:B------:R-:W-:Y:S08]  /*0000*/  LDC R1, c[0x0][0x28] ;  /* 0x00000a00ff017b82 */ /* 0x000ff00000000800 */
[----:B------:R-:W0:Y:S01]  /*0010*/  LDC.64 R20, c[0x0][0x228] ;  /* 0x00008a00ff147b82 */ /* 0x000e220000000a00 */
[----:B------:R-:W1:Y:S01]  /*0020*/  S2R R5, SR_CTAID.X ;  /* 0x0000000000057919 */ /* 0x000e620000002500 */
[----:B------:R-:W-:Y:S01]  /*0030*/  UMOV UR4, 0x400 ;  /* 0x0000040000047882 */ /* 0x000fe20000000000 */
[----:B------:R-:W-:Y:S01]  /*0040*/  ULDC.64 UR6, c[0x0][0x208] ;  /* 0x0000820000067ab9 */ /* 0x000fe20000000a00 */
[----:B------:R-:W2:Y:S04]  /*0050*/  S2R R15, SR_TID.X ;  /* 0x00000000000f7919 */ /* 0x000ea80000002100 */
[----:B------:R-:W3:Y:S08]  /*0060*/  LDC R109, c[0x0][0x230] ;  /* 0x00008c00ff6d7b82 */ /* 0x000ef00000000800 */
[----:B------:R-:W4:Y:S01]  /*0070*/  S2UR UR5, SR_CgaCtaId ;  /* 0x00000000000579c3 */ /* 0x000f220000008800 */
[----:B0-----:R-:W-:-:S05]  /*0080*/  VIADD R0, R21, 0x7f ;  /* 0x0000007f15007836 */ /* 0x001fca0000000000 */
[----:B------:R-:W-:Y:S01]  /*0090*/  SHF.R.S32.HI R3, RZ, 0x1f, R0 ;  /* 0x0000001fff037819 */ /* 0x000fe20000011400 */
[----:B---3--:R-:W-:-:S03]  /*00a0*/  VIADD R109, R109, 0xf ;  /* 0x0000000f6d6d7836 */ /* 0x008fc60000000000 */
[----:B------:R-:W-:Y:S02]  /*00b0*/  LEA.HI R3, R3, R0, RZ, 0x7 ;  /* 0x0000000003037211 */ /* 0x000fe400078f38ff */
[----:B-1----:R-:W-:Y:S02]  /*00c0*/  IABS R8, R5 ;  /* 0x0000000500087213 */ /* 0x002fe40000000000 */
[----:B------:R-:W-:Y:S02]  /*00d0*/  SHF.R.S32.HI R3, RZ, 0x7, R3 ;  /* 0x00000007ff037819 */ /* 0x000fe40000011403 */
[----:B--2---:R-:W-:Y:S01]  /*00e0*/  SHF.R.U32.HI R13, RZ, 0x5, R15 ;  /* 0x00000005ff0d7819 */ /* 0x004fe2000001160f */
[----:B----4-:R-:W-:Y:S01]  /*00f0*/  ULEA UR4, UR5, UR4, 0x18 ;  /* 0x0000000405047291 */ /* 0x010fe2000f8ec03f */
[----:B------:R-:W-:Y:S01]  /*0100*/  LOP3.LUT R12, R15, 0x60, RZ, 0xc0, !PT ;  /* 0x000000600f0c7812 */ /* 0x000fe200078ec0ff */
[----:B------:R-:W-:Y:S01]  /*0110*/  IMAD.SHL.U32 R4, R3, 0x8, RZ ;  /* 0x0000000803047824 */ /* 0x000fe200078e00ff */
[----:B------:R-:W-:Y:S01]  /*0120*/  SGXT.U32 R13, R13, 0x2 ;  /* 0x000000020d0d781a */ /* 0x000fe20000000000 */
[----:B------:R-:W-:-:S03]  /*0130*/  ULDC UR5, c[0x0][0x230] ;  /* 0x00008c0000057ab9 */ /* 0x000fc60000000800 */
[-C--:B------:R-:W-:Y:S02]  /*0140*/  IABS R7, R4.reuse ;  /* 0x0000000400077213 */ /* 0x080fe40000000000 */
[----:B------:R-:W-:Y:S02]  /*0150*/  IABS R10, R4 ;  /* 0x00000004000a7213 */ /* 0x000fe40000000000 */
[----:B------:R-:W0:Y:S08]  /*0160*/  I2F.RP R0, R7 ;  /* 0x0000000700007306 */ /* 0x000e300000209400 */
[----:B0-----:R-:W0:Y:S02]  /*0170*/  MUFU.RCP R0, R0 ;  /* 0x0000000000007308 */ /* 0x001e240000001000 */
[----:B0-----:R-:W-:-:S02]  /*0180*/  VIADD R2, R0, 0xffffffe ;  /* 0x0ffffffe00027836 */ /* 0x001fc40000000000 */
[----:B------:R-:W-:Y:S01]  /*0190*/  IMAD.MOV R0, RZ, RZ, -R10 ;  /* 0x000000ffff007224 */ /* 0x000fe200078e0a0a */
[----:B------:R-:W-:-:S03]  /*01a0*/  LOP3.LUT R10, R13, 0x8, RZ, 0xfc, !PT ;  /* 0x000000080d0a7812 */ /* 0x000fc600078efcff */
[----:B------:R0:W1:Y:S02]  /*01b0*/  F2I.FTZ.U32.TRUNC.NTZ R3, R2 ;  /* 0x0000000200037305 */ /* 0x000064000021f000 */
[----:B0-----:R-:W-:Y:S02]  /*01c0*/  IMAD.MOV.U32 R2, RZ, RZ, RZ ;  /* 0x000000ffff027224 */ /* 0x001fe400078e00ff */
[----:B-1----:R-:W-:-:S04]  /*01d0*/  IMAD.MOV R6, RZ, RZ, -R3 ;  /* 0x000000ffff067224 */ /* 0x002fc800078e0a03 */
[----:B------:R-:W-:Y:S02]  /*01e0*/  IMAD R9, R6, R7, RZ ;  /* 0x0000000706097224 */ /* 0x000fe400078e02ff */
[----:B------:R-:W-:Y:S02]  /*01f0*/  IMAD.MOV.U32 R6, RZ, RZ, R8 ;  /* 0x000000ffff067224 */ /* 0x000fe400078e0008 */
[----:B------:R-:W-:-:S06]  /*0200*/  IMAD.HI.U32 R3, R3, R9, R2 ;  /* 0x0000000903037227 */ /* 0x000fcc00078e0002 */
[----:B------:R-:W-:-:S04]  /*0210*/  IMAD.HI.U32 R3, R3, R6, RZ ;  /* 0x0000000603037227 */ /* 0x000fc800078e00ff */
[----:B------:R-:W-:-:S05]  /*0220*/  IMAD R0, R3, R0, R6 ;  /* 0x0000000003007224 */ /* 0x000fca00078e0206 */
[----:B------:R-:W-:-:S13]  /*0230*/  ISETP.GT.U32.AND P1, PT, R7, R0, PT ;  /* 0x000000000700720c */ /* 0x000fda0003f24070 */
[----:B------:R-:W-:Y:S02]  /*0240*/  @!P1 IMAD.IADD R0, R0, 0x1, -R7 ;  /* 0x0000000100009824 */ /* 0x000fe400078e0a07 */
[----:B------:R-:W-:Y:S01]  /*0250*/  @!P1 VIADD R3, R3, 0x1 ;  /* 0x0000000103039836 */ /* 0x000fe20000000000 */
[----:B------:R-:W-:Y:S02]  /*0260*/  ISETP.NE.AND P1, PT, R4, RZ, PT ;  /* 0x000000ff0400720c */ /* 0x000fe40003f25270 */
[----:B------:R-:W-:Y:S02]  /*0270*/  ISETP.GE.U32.AND P0, PT, R0, R7, PT ;  /* 0x000000070000720c */ /* 0x000fe40003f06070 */
[----:B------:R-:W-:-:S04]  /*0280*/  LOP3.LUT R0, R5, R4, RZ, 0x3c, !PT ;  /* 0x0000000405007212 */ /* 0x000fc800078e3cff */
[----:B------:R-:W-:Y:S01]  /*0290*/  ISETP.GE.AND P2, PT, R0, RZ, PT ;  /* 0x000000ff0000720c */ /* 0x000fe20003f46270 */
[----:B------:R-:W-:-:S06]  /*02a0*/  VIADD R0, R20, 0x1f ;  /* 0x0000001f14007836 */ /* 0x000fcc0000000000 */
[----:B------:R-:W-:-:S04]  /*02b0*/  @P0 VIADD R3, R3, 0x1 ;  /* 0x0000000103030836 */ /* 0x000fc80000000000 */
[----:B------:R-:W-:Y:S01]  /*02c0*/  IMAD.MOV.U32 R2, RZ, RZ, R3 ;  /* 0x000000ffff027224 */ /* 0x000fe200078e0003 */
[----:B------:R-:W-:-:S03]  /*02d0*/  SHF.R.S32.HI R3, RZ, 0x1f, R0 ;  /* 0x0000001fff037819 */ /* 0x000fc60000011400 */
[----:B------:R-:W-:Y:S01]  /*02e0*/  @!P2 IMAD.MOV R2, RZ, RZ, -R2 ;  /* 0x000000ffff02a224 */ /* 0x000fe200078e0a02 */
[----:B------:R-:W-:Y:S02]  /*02f0*/  @!P1 LOP3.LUT R2, RZ, R4, RZ, 0x33, !PT ;  /* 0x00000004ff029212 */ /* 0x000fe400078e33ff */
[----:B------:R-:W-:-:S03]  /*0300*/  LEA.HI R3, R3, R0, RZ, 0x5 ;  /* 0x0000000003037211 */ /* 0x000fc600078f28ff */
[----:B------:R-:W-:Y:S02]  /*0310*/  IMAD.SHL.U32 R6, R2, 0x8, RZ ;  /* 0x0000000802067824 */ /* 0x000fe400078e00ff */
[----:B------:R-:W-:-:S03]  /*0320*/  IMAD.MOV R2, RZ, RZ, -R2 ;  /* 0x000000ffff027224 */ /* 0x000fc600078e0a02 */
[----:B------:R-:W-:Y:S01]  /*0330*/  LEA.HI.SX32 R3, R3, -R6, 0x1b ;  /* 0x8000000603037211 */ /* 0x000fe200078fdaff */
[----:B------:R-:W-:-:S03]  /*0340*/  IMAD R4, R4, R2, R5 ;  /* 0x0000000204047224 */ /* 0x000fc600078e0205 */
[----:B------:R-:W-:Y:S02]  /*0350*/  VIMNMX R11, R3, 0x8, PT ;  /* 0x00000008030b7848 */ /* 0x000fe40003fe0100 */
[----:B------:R-:W-:Y:S02]  /*0360*/  IABS R9, R4 ;  /* 0x0000000400097213 */ /* 0x000fe40000000000 */
[----:B------:R-:W-:-:S04]  /*0370*/  IABS R7, R11 ;  /* 0x0000000b00077213 */ /* 0x000fc80000000000 */
[----:B------:R-:W0:Y:S08]  /*0380*/  I2F.RP R0, R7 ;  /* 0x0000000700007306 */ /* 0x000e300000209400 */
[----:B0-----:R-:W0:Y:S02]  /*0390*/  MUFU.RCP R0, R0 ;  /* 0x0000000000007308 */ /* 0x001e240000001000 */
[----:B0-----:R-:W-:-:S06]  /*03a0*/  VIADD R3, R0, 0xffffffe ;  /* 0x0ffffffe00037836 */ /* 0x001fcc0000000000 */
[----:B------:R-:W0:Y:S02]  /*03b0*/  F2I.FTZ.U32.TRUNC.NTZ R3, R3 ;  /* 0x0000000300037305 */ /* 0x000e24000021f000 */
[----:B0-----:R-:W-:-:S04]  /*03c0*/  IMAD.MOV R8, RZ, RZ, -R3 ;  /* 0x000000ffff087224 */ /* 0x001fc800078e0a03 */
[----:B------:R-:W-:Y:S01]  /*03d0*/  IMAD.MOV.U32 R2, RZ, RZ, R8 ;  /* 0x000000ffff027224 */ /* 0x000fe200078e0008 */
[----:B------:R-:W-:-:S03]  /*03e0*/  IABS R8, R11 ;  /* 0x0000000b00087213 */ /* 0x000fc60000000000 */
[----:B------:R-:W-:Y:S02]  /*03f0*/  IMAD R5, R2, R7, RZ ;  /* 0x0000000702057224 */ /* 0x000fe400078e02ff */
[----:B------:R-:W-:Y:S02]  /*0400*/  IMAD.MOV.U32 R2, RZ, RZ, RZ ;  /* 0x000000ffff027224 */ /* 0x000fe400078e00ff */
[----:B------:R-:W-:Y:S02]  /*0410*/  IMAD.MOV R0, RZ, RZ, -R8 ;  /* 0x000000ffff007224 */ /* 0x000fe400078e0a08 */
[----:B------:R-:W-:Y:S01]  /*0420*/  IMAD.HI.U32 R2, R3, R5, R2 ;  /* 0x0000000503027227 */ /* 0x000fe200078e0002 */
[----:B------:R-:W-:-:S05]  /*0430*/  LOP3.LUT R3, R15, 0x1f, RZ, 0xc0, !PT ;  /* 0x0000001f0f037812 */ /* 0x000fca00078ec0ff */
[----:B------:R-:W-:-:S04]  /*0440*/  IMAD.HI.U32 R2, R2, R9, RZ ;  /* 0x0000000902027227 */ /* 0x000fc800078e00ff */
[----:B------:R-:W-:Y:S01]  /*0450*/  IMAD R0, R2, R0, R9 ;  /* 0x0000000002007224 */ /* 0x000fe200078e0209 */
[----:B------:R-:W-:-:S04]  /*0460*/  LOP3.LUT R9, R13, 0xc, RZ, 0xfc, !PT ;  /* 0x0000000c0d097812 */ /* 0x000fc800078efcff */
[----:B------:R-:W-:-:S13]  /*0470*/  ISETP.GT.U32.AND P1, PT, R7, R0, PT ;  /* 0x000000000700720c */ /* 0x000fda0003f24070 */
[----:B------:R-:W-:Y:S02]  /*0480*/  @!P1 IMAD.IADD R0, R0, 0x1, -R7 ;  /* 0x0000000100009824 */ /* 0x000fe400078e0a07 */
[----:B------:R-:W-:Y:S01]  /*0490*/  @!P1 VIADD R2, R2, 0x1 ;  /* 0x0000000102029836 */ /* 0x000fe20000000000 */
[----:B------:R-:W-:Y:S02]  /*04a0*/  ISETP.NE.AND P1, PT, R11, RZ, PT ;  /* 0x000000ff0b00720c */ /* 0x000fe40003f25270 */
[----:B------:R-:W-:Y:S02]  /*04b0*/  ISETP.GE.U32.AND P0, PT, R0, R7, PT ;  /* 0x000000070000720c */ /* 0x000fe40003f06070 */
[----:B------:R-:W-:-:S04]  /*04c0*/  LOP3.LUT R0, R4, R11, RZ, 0x3c, !PT ;  /* 0x0000000b04007212 */ /* 0x000fc800078e3cff */
[----:B------:R-:W-:-:S07]  /*04d0*/  ISETP.GE.AND P2, PT, R0, RZ, PT ;  /* 0x000000ff0000720c */ /* 0x000fce0003f46270 */
[----:B------:R-:W-:Y:S01]  /*04e0*/  @P0 VIADD R2, R2, 0x1 ;  /* 0x0000000102020836 */ /* 0x000fe20000000000 */
[----:B------:R-:W-:-:S05]  /*04f0*/  ISETP.GT.AND P0, PT, R109, 0xf, PT ;  /* 0x0000000f6d00780c */ /* 0x000fca0003f04270 */
[----:B------:R-:W-:Y:S01]  /*0500*/  @!P2 IMAD.MOV R2, RZ, RZ, -R2 ;  /* 0x000000ffff02a224 */ /* 0x000fe200078e0a02 */
[----:B------:R-:W-:-:S05]  /*0510*/  @!P1 LOP3.LUT R2, RZ, R11, RZ, 0x33, !PT ;  /* 0x0000000bff029212 */ /* 0x000fca00078e33ff */
[----:B------:R-:W-:Y:S02]  /*0520*/  IMAD.MOV R0, RZ, RZ, -R2 ;  /* 0x000000ffff007224 */ /* 0x000fe400078e0a02 */
[----:B------:R-:W-:Y:S02]  /*0530*/  IMAD.SHL.U32 R8, R2, 0x80, RZ ;  /* 0x0000008002087824 */ /* 0x000fe400078e00ff */
[----:B------:R-:W-:Y:S01]  /*0540*/  IMAD R0, R11, R0, R4 ;  /* 0x000000000b007224 */ /* 0x000fe200078e0204 */
[----:B------:R-:W-:-:S03]  /*0550*/  LOP3.LUT R11, R13, 0x4, RZ, 0xfc, !PT ;  /* 0x000000040d0b7812 */ /* 0x000fc600078efcff */
[----:B------:R-:W-:-:S04]  /*0560*/  IMAD.IADD R0, R6, 0x1, R0 ;  /* 0x0000000106007824 */ /* 0x000fc800078e0200 */
[----:B------:R-:W-:Y:S01]  /*0570*/  IMAD R14, R0, 0x20, R3 ;  /* 0x00000020000e7824 */ /* 0x000fe200078e0203 */
[----:B------:R-:W-:Y:S06]  /*0580*/  @P0 BRA `(.L_x_0) ;  /* 0x0000000000300947 */ /* 0x000fec0003800000 */
[C---:B------:R-:W-:Y:S01]  /*0590*/  IMAD.SHL.U32 R7, R15.reuse, 0x40, RZ ;  /* 0x000000400f077824 */ /* 0x040fe200078e00ff */
[C---:B------:R-:W-:Y:S01]  /*05a0*/  LOP3.LUT R6, R15.reuse, 0x10, RZ, 0xc0, !PT ;  /* 0x000000100f067812 */ /* 0x040fe200078ec0ff */
[----:B------:R-:W-:Y:S01]  /*05b0*/  IMAD.SHL.U32 R5, R15, 0x8, RZ ;  /* 0x000000080f057824 */ /* 0x000fe200078e00ff */
[----:B------:R-:W-:Y:S02]  /*05c0*/  CS2R R24, SRZ ;  /* 0x0000000000187805 */ /* 0x000fe4000001ff00 */
[----:B------:R-:W-:Y:S02]  /*05d0*/  CS2R R18, SRZ ;  /* 0x0000000000127805 */ /* 0x000fe4000001ff00 */
[----:B------:R-:W-:Y:S02]  /*05e0*/  CS2R R36, SRZ ;  /* 0x0000000000247805 */ /* 0x000fe4000001ff00 */
[----:B------:R-:W-:Y:S02]  /*05f0*/  CS2R R16, SRZ ;  /* 0x0000000000107805 */ /* 0x000fe4000001ff00 */
[----:B------:R-:W-:-:S02]  /*0600*/  CS2R R26, SRZ ;  /* 0x00000000001a7805 */ /* 0x000fc4000001ff00 */
[----:B------:R-:W-:Y:S02]  /*0610*/  CS2R R10, SRZ ;  /* 0x00000000000a7805 */ /* 0x000fe4000001ff00 */
[----:B------:R-:W-:Y:S02]  /*0620*/  CS2R R38, SRZ ;  /* 0x0000000000267805 */ /* 0x000fe4000001ff00 */
[----:B------:R-:W-:Y:S01]  /*0630*/  CS2R R2, SRZ ;  /* 0x0000000000027805 */ /* 0x000fe2000001ff00 */
[----:B------:R-:W-:Y:S06]  /*0640*/  BRA `(.L_x_1) ;  /* 0x0000001c00f47947 */ /* 0x000fec0003800000 */
.L_x_0:
[----:B------:R-:W-:Y:S01]  /*0650*/  IABS R27, R20 ;  /* 0x00000014001b7213 */ /* 0x000fe20000000000 */
[----:B------:R-:W0:Y:S01]  /*0660*/  LDC R106, c[0x0][0x238] ;  /* 0x00008e00ff6a7b82 */ /* 0x000e220000000800 */
[----:B------:R-:W-:Y:S01]  /*0670*/  IABS R0, R21 ;  /* 0x0000001500007213 */ /* 0x000fe20000000000 */
[----:B------:R-:W-:Y:S01]  /*0680*/  ULDC UR8, c[0x0][0x240] ;  /* 0x0000900000087ab9 */ /* 0x000fe20000000800 */
[----:B------:R-:W1:Y:S01]  /*0690*/  I2F.RP R7, R27 ;  /* 0x0000001b00077306 */ /* 0x000e620000209400 */
[----:B------:R-:W-:Y:S01]  /*06a0*/  IABS R52, R14 ;  /* 0x0000000e00347213 */ /* 0x000fe20000000000 */
[----:B------:R-:W-:Y:S01]  /*06b0*/  ULDC.64 UR10, c[0x0][0x218] ;  /* 0x00008600000a7ab9 */ /* 0x000fe20000000a00 */
[----:B------:R-:W-:Y:S01]  /*06c0*/  SHF.R.U32.HI R16, RZ, 0x4, R15 ;  /* 0x00000004ff107819 */ /* 0x000fe2000001160f */
[----:B------:R-:W-:Y:S01]  /*06d0*/  ULDC.64 UR12, c[0x0][0x210] ;  /* 0x00008400000c7ab9 */ /* 0x000fe20000000a00 */
[C---:B------:R-:W-:Y:S01]  /*06e0*/  LEA.HI R24, R15.reuse, R8, RZ, 0x1c ;  /* 0x000000080f187211 */ /* 0x040fe200078fe0ff */
[----:B------:R-:W2:Y:S01]  /*06f0*/  LDC R108, c[0x0][0x23c] ;  /* 0x00008f00ff6c7b82 */ /* 0x000ea20000000800 */
[----:B------:R-:W-:Y:S01]  /*0700*/  ISETP.NE.AND P2, PT, R20, RZ, PT ;  /* 0x000000ff1400720c */ /* 0x000fe20003f45270 */
[----:B------:R-:W3:Y:S01]  /*0710*/  I2F.RP R6, R0 ;  /* 0x0000000000067306 */ /* 0x000ee20000209400 */
[----:B------:R-:W-:-:S07]  /*0720*/  LOP3.LUT R105, R15, 0xf, RZ, 0xc0, !PT ;  /* 0x0000000f0f697812 */ /* 0x000fce00078ec0ff */
[----:B-1----:R-:W1:Y:S01]  /*0730*/  MUFU.RCP R7, R7 ;  /* 0x0000000700077308 */ /* 0x002e620000001000 */
[-C--:B0-----:R-:W-:Y:S02]  /*0740*/  IMAD R69, R9, R106.reuse, RZ ;  /* 0x0000006a09457224 */ /* 0x081fe400078e02ff */
[----:B------:R-:W-:-:S05]  /*0750*/  IMAD R70, R10, R106, RZ ;  /* 0x0000006a0a467224 */ /* 0x000fca00078e02ff */
[----:B---3--:R-:W0:Y:S01]  /*0760*/  MUFU.RCP R6, R6 ;  /* 0x0000000600067308 */ /* 0x008e220000001000 */
[-C--:B------:R-:W-:Y:S02]  /*0770*/  IMAD R104, R13, R106.reuse, RZ ;  /* 0x0000006a0d687224 */ /* 0x080fe400078e02ff */
[----:B------:R-:W-:Y:S02]  /*0780*/  IMAD R71, R11, R106, RZ ;  /* 0x0000006a0b477224 */ /* 0x000fe400078e02ff */
[----:B------:R-:W-:Y:S02]  /*0790*/  IMAD.SHL.U32 R106, R106, 0x10, RZ ;  /* 0x000000106a6a7824 */ /* 0x000fe400078e00ff */
[----:B--2---:R-:W-:Y:S02]  /*07a0*/  IMAD.SHL.U32 R107, R108, 0x10, RZ ;  /* 0x000000106c6b7824 */ /* 0x004fe400078e00ff */
[----:B-1----:R-:W-:Y:S02]  /*07b0*/  VIADD R4, R7, 0xffffffe ;  /* 0x0ffffffe07047836 */ /* 0x002fe40000000000 */
[----:B------:R-:W-:-:S02]  /*07c0*/  IMAD R108, R105, R108, RZ ;  /* 0x0000006c696c7224 */ /* 0x000fc400078e02ff */
[----:B------:R1:W2:Y:S01]  /*07d0*/  F2I.FTZ.U32.TRUNC.NTZ R5, R4 ;  /* 0x0000000400057305 */ /* 0x0002a2000021f000 */
[----:B0-----:R-:W-:Y:S02]  /*07e0*/  VIADD R3, R6, 0xffffffe ;  /* 0x0ffffffe06037836 */ /* 0x001fe40000000000 */
[----:B-1----:R-:W-:-:S05]  /*07f0*/  IMAD.MOV.U32 R4, RZ, RZ, RZ ;  /* 0x000000ffff047224 */ /* 0x002fca00078e00ff */
[----:B------:R-:W0:Y:S01]  /*0800*/  F2I.FTZ.U32.TRUNC.NTZ R3, R3 ;  /* 0x0000000300037305 */ /* 0x000e22000021f000 */
[----:B--2---:R-:W-:-:S04]  /*0810*/  IMAD.MOV R2, RZ, RZ, -R5 ;  /* 0x000000ffff027224 */ /* 0x004fc800078e0a05 */
[----:B------:R-:W-:Y:S01]  /*0820*/  IMAD R17, R2, R27, RZ ;  /* 0x0000001b02117224 */ /* 0x000fe200078e02ff */
[----:B------:R-:W-:-:S03]  /*0830*/  SHF.R.S32.HI R2, RZ, 0x1f, R109 ;  /* 0x0000001fff027819 */ /* 0x000fc6000001146d */
[----:B------:R-:W-:Y:S01]  /*0840*/  IMAD.HI.U32 R5, R5, R17, R4 ;  /* 0x0000001105057227 */ /* 0x000fe200078e0004 */
[----:B------:R-:W-:-:S03]  /*0850*/  LEA.HI R109, R2, R109, RZ, 0x4 ;  /* 0x0000006d026d7211 */ /* 0x000fc600078f20ff */
[----:B0-----:R-:W-:Y:S01]  /*0860*/  IMAD.MOV R7, RZ, RZ, -R3 ;  /* 0x000000ffff077224 */ /* 0x001fe200078e0a03 */
[----:B------:R-:W-:Y:S01]  /*0870*/  SHF.R.S32.HI R109, RZ, 0x4, R109 ;  /* 0x00000004ff6d7819 */ /* 0x000fe2000001146d */
[----:B------:R-:W-:-:S04]  /*0880*/  IMAD.HI.U32 R5, R5, R52, RZ ;  /* 0x0000003405057227 */ /* 0x000fc800078e00ff */
[----:B------:R-:W-:Y:S01]  /*0890*/  IMAD.MOV R6, RZ, RZ, -R5 ;  /* 0x000000ffff067224 */ /* 0x000fe200078e0a05 */
[----:B------:R-:W-:Y:S01]  /*08a0*/  SGXT.U32 R5, R16, 0x3 ;  /* 0x000000031005781a */ /* 0x000fe20000000000 */
[----:B------:R-:W-:Y:S02]  /*08b0*/  IMAD R7, R7, R0, RZ ;  /* 0x0000000007077224 */ /* 0x000fe400078e02ff */
[----:B------:R-:W-:Y:S01]  /*08c0*/  VIADD R4, R24, 0x78 ;  /* 0x0000007818047836 */ /* 0x000fe20000000000 */
[----:B------:R-:W-:Y:S01]  /*08d0*/  LOP3.LUT R26, R8, R5, RZ, 0xfc, !PT ;  /* 0x00000005081a7212 */ /* 0x000fe200078efcff */
[----:B------:R-:W-:Y:S02]  /*08e0*/  IMAD.MOV.U32 R2, RZ, RZ, RZ ;  /* 0x000000ffff027224 */ /* 0x000fe400078e00ff */
[----:B------:R-:W-:Y:S01]  /*08f0*/  IMAD R52, R27, R6, R52 ;  /* 0x000000061b347224 */ /* 0x000fe200078e0234 */
[----:B------:R-:W-:Y:S01]  /*0900*/  IABS R19, R4 ;  /* 0x0000000400137213 */ /* 0x000fe20000000000 */
[----:B------:R-:W-:Y:S01]  /*0910*/  IMAD.HI.U32 R3, R3, R7, R2 ;  /* 0x0000000703037227 */ /* 0x000fe200078e0002 */
[----:B------:R-:W-:-:S02]  /*0920*/  LOP3.LUT R28, R26, 0x70, RZ, 0xfc, !PT ;  /* 0x000000701a1c7812 */ /* 0x000fc400078efcff */
[C---:B------:R-:W-:Y:S01]  /*0930*/  LOP3.LUT R6, R15.reuse, 0x10, RZ, 0xc0, !PT ;  /* 0x000000100f067812 */ /* 0x040fe200078ec0ff */
[C---:B------:R-:W-:Y:S01]  /*0940*/  IMAD.SHL.U32 R16, R15.reuse, 0x20, RZ ;  /* 0x000000200f107824 */ /* 0x040fe200078e00ff */
[----:B------:R-:W-:Y:S01]  /*0950*/  ISETP.GE.AND P6, PT, R4, RZ, PT ;  /* 0x000000ff0400720c */ /* 0x000fe20003fc6270 */
[C---:B------:R-:W-:Y:S01]  /*0960*/  IMAD.SHL.U32 R7, R15.reuse, 0x40, RZ ;  /* 0x000000400f077824 */ /* 0x040fe200078e00ff */
[----:B------:R-:W-:Y:S01]  /*0970*/  IABS R22, R28 ;  /* 0x0000001c00167213 */ /* 0x000fe20000000000 */
[----:B------:R-:W-:Y:S01]  /*0980*/  IMAD.SHL.U32 R5, R15, 0x8, RZ ;  /* 0x000000080f057824 */ /* 0x000fe200078e00ff */
[----:B------:R-:W-:Y:S01]  /*0990*/  LOP3.LUT R16, R16, 0x60, RZ, 0xc0, !PT ;  /* 0x0000006010107812 */ /* 0x000fe200078ec0ff */
[----:B------:R-:W-:Y:S01]  /*09a0*/  IMAD.HI.U32 R4, R3, R19, RZ ;  /* 0x0000001303047227 */ /* 0x000fe200078e00ff */
[----:B------:R-:W-:Y:S02]  /*09b0*/  LEA R17, R6, UR4, 0x6 ;  /* 0x0000000406117c11 */ /* 0x000fe4000f8e30ff */
[----:B------:R-:W-:Y:S01]  /*09c0*/  LOP3.LUT R23, R7, 0x1c0, RZ, 0xc0, !PT ;  /* 0x000001c007177812 */ /* 0x000fe200078ec0ff */
[----:B------:R-:W-:Y:S01]  /*09d0*/  IMAD.SHL.U32 R2, R15, 0x2, RZ ;  /* 0x000000020f027824 */ /* 0x000fe200078e00ff */
[----:B------:R-:W-:Y:S01]  /*09e0*/  LOP3.LUT R25, R5, 0x30, RZ, 0xc0, !PT ;  /* 0x0000003005197812 */ /* 0x000fe200078ec0ff */
[----:B------:R-:W-:Y:S01]  /*09f0*/  IMAD.MOV R18, RZ, RZ, -R4 ;  /* 0x000000ffff127224 */ /* 0x000fe200078e0a04 */
[----:B------:R-:W-:Y:S01]  /*0a00*/  ISETP.GT.U32.AND P0, PT, R27, R52, PT ;  /* 0x000000341b00720c */ /* 0x000fe20003f04070 */
[----:B------:R-:W-:Y:S01]  /*0a10*/  IMAD.HI.U32 R4, R3, R22, RZ ;  /* 0x0000001603047227 */ /* 0x000fe200078e00ff */
[----:B------:R-:W-:-:S02]  /*0a20*/  LOP3.LUT R30, R26, 0x60, RZ, 0xfc, !PT ;  /* 0x000000601a1e7812 */ /* 0x000fc400078efcff */
[----:B------:R-:W-:Y:S01]  /*0a30*/  LOP3.LUT R29, R26, 0x68, RZ, 0xfc, !PT ;  /* 0x000000681a1d7812 */ /* 0x000fe200078efcff */
[----:B------:R-:W-:Y:S01]  /*0a40*/  IMAD.IADD R17, R16, 0x1, R17 ;  /* 0x0000000110117824 */ /* 0x000fe200078e0211 */
[----:B------:R-:W-:Y:S01]  /*0a50*/  LOP3.LUT R16, R25, 0x10, R2, 0x78, !PT ;  /* 0x0000001019107812 */ /* 0x000fe200078e7802 */
[----:B------:R-:W-:Y:S01]  /*0a60*/  IMAD R23, R6, 0x20, R23 ;  /* 0x0000002006177824 */ /* 0x000fe200078e0217 */
[----:B------:R-:W-:Y:S01]  /*0a70*/  ISETP.GE.AND P3, PT, R29, RZ, PT ;  /* 0x000000ff1d00720c */ /* 0x000fe20003f66270 */
[----:B------:R-:W-:Y:S01]  /*0a80*/  IMAD.MOV R25, RZ, RZ, -R4 ;  /* 0x000000ffff197224 */ /* 0x000fe200078e0a04 */
[----:B------:R-:W-:Y:S01]  /*0a90*/  ISETP.GE.AND P5, PT, R28, RZ, PT ;  /* 0x000000ff1c00720c */ /* 0x000fe20003fa6270 */
[----:B------:R-:W-:Y:S01]  /*0aa0*/  IMAD.IADD R4, R23, 0x1, R16 ;  /* 0x0000000117047824 */ /* 0x000fe200078e0210 */
[----:B------:R-:W-:Y:S01]  /*0ab0*/  IABS R16, R30 ;  /* 0x0000001e00107213 */ /* 0x000fe20000000000 */
[----:B------:R-:W-:Y:S01]  /*0ac0*/  IMAD R23, R0, R25, R22 ;  /* 0x0000001900177224 */ /* 0x000fe200078e0216 */
[----:B------:R-:W-:Y:S01]  /*0ad0*/  IABS R25, R29 ;  /* 0x0000001d00197213 */ /* 0x000fe20000000000 */
[----:B------:R-:W-:Y:S01]  /*0ae0*/  @!P0 IMAD.IADD R52, R52, 0x1, -R27 ;  /* 0x0000000134348824 */ /* 0x000fe200078e0a1b */
[----:B------:R-:W-:Y:S01]  /*0af0*/  LOP3.LUT R28, R26, 0x40, RZ, 0xfc, !PT ;  /* 0x000000401a1c7812 */ /* 0x000fe200078efcff */
[C---:B------:R-:W-:Y:S01]  /*0b00*/  IMAD R19, R0.reuse, R18, R19 ;  /* 0x0000001200137224 */ /* 0x040fe200078e0213 */
[----:B------:R-:W-:Y:S01]  /*0b10*/  ISETP.GT.U32.AND P4, PT, R0, R23, PT ;  /* 0x000000170000720c */ /* 0x000fe20003f84070 */
[----:B------:R-:W-:Y:S01]  /*0b20*/  IMAD R17, R12, 0x8, R17 ;  /* 0x000000080c117824 */ /* 0x000fe200078e0211 */
[----:B------:R-:W-:-:S02]  /*0b30*/  ISETP.GT.U32.AND P1, PT, R27, R52, PT ;  /* 0x000000341b00720c */ /* 0x000fc40003f24070 */
[----:B------:R-:W-:Y:S02]  /*0b40*/  ISETP.GT.U32.AND P0, PT, R0, R19, PT ;  /* 0x000000130000720c */ /* 0x000fe40003f04070 */
[----:B------:R-:W-:Y:S02]  /*0b50*/  IABS R35, R28 ;  /* 0x0000001c00237213 */ /* 0x000fe40000000000 */
[C---:B------:R-:W-:Y:S02]  /*0b60*/  LOP3.LUT R32, R26.reuse, 0x20, RZ, 0xfc, !PT ;  /* 0x000000201a207812 */ /* 0x040fe400078efcff */
[----:B------:R-:W-:Y:S02]  /*0b70*/  LOP3.LUT R34, R26, 0x18, RZ, 0xfc, !PT ;  /* 0x000000181a227812 */ /* 0x000fe400078efcff */
[----:B------:R-:W-:Y:S01]  /*0b80*/  IABS R43, R32 ;  /* 0x00000020002b7213 */ /* 0x000fe20000000000 */
[----:B------:R-:W-:Y:S01]  /*0b90*/  @!P4 IMAD.IADD R23, R23, 0x1, -R0 ;  /* 0x000000011717c824 */ /* 0x000fe200078e0a00 */
[----:B------:R-:W-:Y:S01]  /*0ba0*/  IABS R51, R26 ;  /* 0x0000001a00337213 */ /* 0x000fe20000000000 */
[----:B------:R-:W-:Y:S01]  /*0bb0*/  @!P1 IMAD.IADD R52, R52, 0x1, -R27 ;  /* 0x0000000134349824 */ /* 0x000fe200078e0a1b */
[----:B------:R-:W-:Y:S01]  /*0bc0*/  ISETP.GE.AND P1, PT, R14, RZ, PT ;  /* 0x000000ff0e00720c */ /* 0x000fe20003f26270 */
[----:B------:R-:W-:Y:S01]  /*0bd0*/  IMAD.MOV.U32 R27, RZ, RZ, R16 ;  /* 0x000000ffff1b7224 */ /* 0x000fe200078e0010 */
[----:B------:R-:W-:Y:S01]  /*0be0*/  ISETP.GT.U32.AND P4, PT, R0, R23, PT ;  /* 0x000000170000720c */ /* 0x000fe20003f84070 */
[----:B------:R-:W-:Y:S01]  /*0bf0*/  IMAD.HI.U32 R16, R3, R25, RZ ;  /* 0x0000001903107227 */ /* 0x000fe200078e00ff */
[----:B------:R-:W-:-:S02]  /*0c00*/  IABS R45, R34 ;  /* 0x00000022002d7213 */ /* 0x000fc40000000000 */
[----:B------:R-:W-:Y:S01]  /*0c10*/  LOP3.LUT R36, R26, 0x10, RZ, 0xfc, !PT ;  /* 0x000000101a247812 */ /* 0x000fe200078efcff */
[----:B------:R-:W-:Y:S01]  /*0c20*/  IMAD.MOV R16, RZ, RZ, -R16 ;  /* 0x000000ffff107224 */ /* 0x000fe200078e0a10 */
[----:B------:R-:W-:Y:S01]  /*0c30*/  LOP3.LUT R111, R4, 0x20, RZ, 0x3c, !PT ;  /* 0x00000020046f7812 */ /* 0x000fe200078e3cff */
[----:B------:R-:W-:Y:S01]  /*0c40*/  @!P0 IMAD.IADD R19, R19, 0x1, -R0 ;  /* 0x0000000113138824 */ /* 0x000fe200078e0a00 */
[----:B------:R-:W-:Y:S01]  /*0c50*/  IABS R47, R36 ;  /* 0x00000024002f7213 */ /* 0x000fe20000000000 */
[----:B------:R-:W-:Y:S01]  /*0c60*/  IMAD R25, R0, R16, R25 ;  /* 0x0000001000197224 */ /* 0x000fe200078e0219 */
[----:B------:R-:W-:Y:S01]  /*0c70*/  LOP3.LUT R16, R26, 0x58, RZ, 0xfc, !PT ;  /* 0x000000581a107812 */ /* 0x000fe200078efcff */
[----:B------:R-:W-:Y:S01]  /*0c80*/  @!P1 IMAD.MOV R52, RZ, RZ, -R52 ;  /* 0x000000ffff349224 */ /* 0x000fe200078e0a34 */
[C---:B------:R-:W-:Y:S01]  /*0c90*/  ISETP.GT.U32.AND P0, PT, R0.reuse, R19, PT ;  /* 0x000000130000720c */ /* 0x040fe20003f04070 */
[----:B------:R-:W-:Y:S01]  /*0ca0*/  @!P4 IMAD.IADD R23, R23, 0x1, -R0 ;  /* 0x000000011717c824 */ /* 0x000fe200078e0a00 */
[----:B------:R-:W-:Y:S01]  /*0cb0*/  ISETP.GT.U32.AND P4, PT, R0, R25, PT ;  /* 0x000000190000720c */ /* 0x000fe20003f84070 */
[----:B------:R-:W-:Y:S01]  /*0cc0*/  IMAD.HI.U32 R18, R3, R27, RZ ;  /* 0x0000001b03127227 */ /* 0x000fe200078e00ff */
[----:B------:R-:W-:-:S02]  /*0cd0*/  @!P2 LOP3.LUT R52, RZ, R20, RZ, 0x33, !PT ;  /* 0x00000014ff34a212 */ /* 0x000fc400078e33ff */
[----:B------:R-:W-:Y:S01]  /*0ce0*/  ISETP.GE.AND P2, PT, R16, RZ, PT ;  /* 0x000000ff1000720c */ /* 0x000fe20003f46270 */
[----:B------:R-:W-:Y:S01]  /*0cf0*/  IMAD.MOV R18, RZ, RZ, -R18 ;  /* 0x000000ffff127224 */ /* 0x000fe200078e0a12 */
[----:B------:R-:W-:Y:S01]  /*0d00*/  IABS R29, R16 ;  /* 0x00000010001d7213 */ /* 0x000fe20000000000 */
[----:B------:R-:W-:Y:S01]  /*0d10*/  @!P5 IMAD.MOV R23, RZ, RZ, -R23 ;  /* 0x000000ffff17d224 */ /* 0x000fe200078e0a17 */
[----:B------:R-:W-:Y:S01]  /*0d20*/  LOP3.LUT R16, R26, 0x50, RZ, 0xfc, !PT ;  /* 0x000000501a107812 */ /* 0x000fe200078efcff */
[----:B------:R-:W-:Y:S01]  /*0d30*/  IMAD R27, R0, R18, R27 ;  /* 0x00000012001b7224 */ /* 0x000fe200078e021b */
[----:B------:R-:W-:Y:S01]  /*0d40*/  ISETP.GE.AND P1, PT, R30, RZ, PT ;  /* 0x000000ff1e00720c */ /* 0x000fe20003f26270 */
[--C-:B------:R-:W-:Y:S01]  /*0d50*/  @!P0 IMAD.IADD R19, R19, 0x1, -R0.reuse ;  /* 0x0000000113138824 */ /* 0x100fe200078e0a00 */
[----:B------:R-:W-:Y:S01]  /*0d60*/  IABS R31, R16 ;  /* 0x00000010001f7213 */ /* 0x000fe20000000000 */
[----:B------:R-:W-:Y:S01]  /*0d70*/  @!P4 IMAD.IADD R25, R25, 0x1, -R0 ;  /* 0x000000011919c824 */ /* 0x000fe200078e0a00 */
[----:B------:R-:W-:Y:S01]  /*0d80*/  ISETP.GT.U32.AND P5, PT, R0, R27, PT ;  /* 0x0000001b0000720c */ /* 0x000fe20003fa4070 */
[----:B------:R-:W-:Y:S01]  /*0d90*/  @!P6 IMAD.MOV R19, RZ, RZ, -R19 ;  /* 0x000000ffff13e224 */ /* 0x000fe200078e0a13 */
[----:B------:R-:W-:Y:S01]  /*0da0*/  ISETP.GE.AND P6, PT, R16, RZ, PT ;  /* 0x000000ff1000720c */ /* 0x000fe20003fc6270 */
[----:B------:R-:W-:Y:S01]  /*0db0*/  IMAD.HI.U32 R16, R3, R29, RZ ;  /* 0x0000001d03107227 */ /* 0x000fe200078e00ff */
[----:B------:R-:W-:-:S02]  /*0dc0*/  ISETP.GT.U32.AND P4, PT, R0, R25, PT ;  /* 0x000000190000720c */ /* 0x000fc40003f84070 */
[----:B------:R-:W-:Y:S01]  /*0dd0*/  LOP3.LUT R30, R26, 0x28, RZ, 0xfc, !PT ;  /* 0x000000281a1e7812 */ /* 0x000fe200078efcff */
[----:B------:R-:W-:Y:S02]  /*0de0*/  IMAD.MOV R16, RZ, RZ, -R16 ;  /* 0x000000ffff107224 */ /* 0x000fe400078e0a10 */
[----:B------:R-:W-:Y:S01]  /*0df0*/  VIADD R18, R24, 0x38 ;  /* 0x0000003818127836 */ /* 0x000fe20000000000 */
[----:B------:R-:W-:Y:S01]  /*0e00*/  LOP3.LUT R24, R26, 0x48, RZ, 0xfc, !PT ;  /* 0x000000481a187812 */ /* 0x000fe200078efcff */
[----:B------:R-:W-:Y:S01]  /*0e10*/  IMAD R29, R0, R16, R29 ;  /* 0x00000010001d7224 */ /* 0x000fe200078e021d */
[----:B------:R-:W-:Y:S01]  /*0e20*/  IABS R41, R30 ;  /* 0x0000001e00297213 */ /* 0x000fe20000000000 */
[----:B------:R-:W-:Y:S01]  /*0e30*/  IMAD.HI.U32 R16, R3, R31, RZ ;  /* 0x0000001f03107227 */ /* 0x000fe200078e00ff */
[----:B------:R-:W-:Y:S02]  /*0e40*/  IABS R33, R24 ;  /* 0x0000001800217213 */ /* 0x000fe40000000000 */
[----:B------:R-:W-:Y:S01]  /*0e50*/  ISETP.GE.AND P0, PT, R18, RZ, PT ;  /* 0x000000ff1200720c */ /* 0x000fe20003f06270 */
[----:B------:R-:W-:Y:S01]  /*0e60*/  @!P4 IMAD.IADD R25, R25, 0x1, -R0 ;  /* 0x000000011919c824 */ /* 0x000fe200078e0a00 */
[----:B------:R-:W-:Y:S01]  /*0e70*/  ISETP.GT.U32.AND P4, PT, R0, R29, PT ;  /* 0x0000001d0000720c */ /* 0x000fe20003f84070 */
[----:B------:R-:W-:Y:S01]  /*0e80*/  IMAD.MOV R22, RZ, RZ, -R16 ;  /* 0x000000ffff167224 */ /* 0x000fe200078e0a10 */
[----:B------:R-:W-:Y:S01]  /*0e90*/  IABS R37, R18 ;  /* 0x0000001200257213 */ /* 0x000fe20000000000 */
[----:B------:R-:W-:-:S02]  /*0ea0*/  @!P5 IMAD.IADD R27, R27, 0x1, -R0 ;  /* 0x000000011b1bd824 */ /* 0x000fc400078e0a00 */
[----:B------:R-:W-:Y:S01]  /*0eb0*/  IMAD R31, R0, R22, R31 ;  /* 0x00000016001f7224 */ /* 0x000fe200078e021f */
[----:B------:R-:W-:Y:S01]  /*0ec0*/  LOP3.LUT R22, R26, 0x30, RZ, 0xfc, !PT ;  /* 0x000000301a167812 */ /* 0x000fe200078efcff */
[----:B------:R-:W-:-:S03]  /*0ed0*/  IMAD.HI.U32 R18, R3, R33, RZ ;  /* 0x0000002103127227 */ /* 0x000fc600078e00ff */
[C---:B------:R-:W-:Y:S01]  /*0ee0*/  ISETP.GT.U32.AND P5, PT, R0.reuse, R31, PT ;  /* 0x0000001f0000720c */ /* 0x040fe20003fa4070 */
[----:B------:R-:W-:Y:S01]  /*0ef0*/  IMAD.MOV R18, RZ, RZ, -R18 ;  /* 0x000000ffff127224 */ /* 0x000fe200078e0a12 */
[----:B------:R-:W-:Y:S01]  /*0f00*/  IABS R39, R22 ;  /* 0x0000001600277213 */ /* 0x000fe20000000000 */
[----:B------:R-:W-:Y:S01]  /*0f10*/  @!P4 IMAD.IADD R29, R29, 0x1, -R0 ;  /* 0x000000011d1dc824 */ /* 0x000fe200078e0a00 */
[----:B------:R-:W-:Y:S01]  /*0f20*/  ISETP.GT.U32.AND P4, PT, R0, R27, PT ;  /* 0x0000001b0000720c */ /* 0x000fe20003f84070 */
[----:B------:R-:W-:-:S04]  /*0f30*/  IMAD.HI.U32 R16, R3, R35, RZ ;  /* 0x0000002303107227 */ /* 0x000fc800078e00ff */
[C---:B------:R-:W-:Y:S02]  /*0f40*/  IMAD R33, R0.reuse, R18, R33 ;  /* 0x0000001200217224 */ /* 0x040fe400078e0221 */
[----:B------:R-:W-:Y:S02]  /*0f50*/  IMAD.MOV R16, RZ, RZ, -R16 ;  /* 0x000000ffff107224 */ /* 0x000fe400078e0a10 */
[--C-:B------:R-:W-:Y:S02]  /*0f60*/  @!P5 IMAD.IADD R31, R31, 0x1, -R0.reuse ;  /* 0x000000011f1fd824 */ /* 0x100fe400078e0a00 */
[C---:B------:R-:W-:Y:S02]  /*0f70*/  IMAD R35, R0.reuse, R16, R35 ;  /* 0x0000001000237224 */ /* 0x040fe400078e0223 */
[----:B------:R-:W-:Y:S01]  /*0f80*/  @!P4 IMAD.IADD R27, R27, 0x1, -R0 ;  /* 0x000000011b1bc824 */ /* 0x000fe200078e0a00 */
[C---:B------:R-:W-:Y:S01]  /*0f90*/  ISETP.GT.U32.AND P5, PT, R0.reuse, R31, PT ;  /* 0x0000001f0000720c */ /* 0x040fe20003fa4070 */
[----:B------:R-:W-:Y:S01]  /*0fa0*/  IMAD.HI.U32 R20, R3, R37, RZ ;  /* 0x0000002503147227 */ /* 0x000fe200078e00ff */
[----:B------:R-:W-:-:S03]  /*0fb0*/  ISETP.GT.U32.AND P4, PT, R0, R33, PT ;  /* 0x000000210000720c */ /* 0x000fc60003f84070 */
[----:B------:R-:W-:-:S04]  /*0fc0*/  IMAD.HI.U32 R16, R3, R39, RZ ;  /* 0x0000002703107227 */ /* 0x000fc800078e00ff */
[----:B------:R-:W-:Y:S02]  /*0fd0*/  IMAD.MOV R20, RZ, RZ, -R20 ;  /* 0x000000ffff147224 */ /* 0x000fe400078e0a14 */
[----:B------:R-:W-:Y:S02]  /*0fe0*/  IMAD.MOV R16, RZ, RZ, -R16 ;  /* 0x000000ffff107224 */ /* 0x000fe400078e0a10 */
[C---:B------:R-:W-:Y:S02]  /*0ff0*/  IMAD R37, R0.reuse, R20, R37 ;  /* 0x0000001400257224 */ /* 0x040fe400078e0225 */
[----:B------:R-:W-:Y:S01]  /*1000*/  @!P3 IMAD.MOV R25, RZ, RZ, -R25 ;  /* 0x000000ffff19b224 */ /* 0x000fe200078e0a19 */
[C---:B------:R-:W-:Y:S01]  /*1010*/  ISETP.GT.U32.AND P3, PT, R0.reuse, R29, PT ;  /* 0x0000001d0000720c */ /* 0x040fe20003f64070 */
[C---:B------:R-:W-:Y:S02]  /*1020*/  IMAD R39, R0.reuse, R16, R39 ;  /* 0x0000001000277224 */ /* 0x040fe400078e0227 */
[--C-:B------:R-:W-:Y:S01]  /*1030*/  @!P5 IMAD.IADD R31, R31, 0x1, -R0.reuse ;  /* 0x000000011f1fd824 */ /* 0x100fe200078e0a00 */
[C---:B------:R-:W-:Y:S01]  /*1040*/  ISETP.GT.U32.AND P5, PT, R0.reuse, R37, PT ;  /* 0x000000250000720c */ /* 0x040fe20003fa4070 */
[----:B------:R-:W-:Y:S01]  /*1050*/  @!P4 IMAD.IADD R33, R33, 0x1, -R0 ;  /* 0x000000012121c824 */ /* 0x000fe200078e0a00 */
[----:B------:R-:W-:Y:S01]  /*1060*/  ISETP.GT.U32.AND P4, PT, R0, R39, PT ;  /* 0x000000270000720c */ /* 0x000fe20003f84070 */
[----:B------:R-:W-:-:S04]  /*1070*/  IMAD.HI.U32 R18, R3, R41, RZ ;  /* 0x0000002903127227 */ /* 0x000fc800078e00ff */
[----:B------:R-:W-:-:S04]  /*1080*/  IMAD.HI.U32 R20, R3, R43, RZ ;  /* 0x0000002b03147227 */ /* 0x000fc800078e00ff */
[--C-:B------:R-:W-:Y:S01]  /*1090*/  @!P3 IMAD.IADD R29, R29, 0x1, -R0.reuse ;  /* 0x000000011d1db824 */ /* 0x100fe200078e0a00 */
[C---:B------:R-:W-:Y:S01]  /*10a0*/  ISETP.GT.U32.AND P3, PT, R0.reuse, R35, PT ;  /* 0x000000230000720c */ /* 0x040fe20003f64070 */
[--C-:B------:R-:W-:Y:S01]  /*10b0*/  @!P5 IMAD.IADD R37, R37, 0x1, -R0.reuse ;  /* 0x000000012525d824 */ /* 0x100fe200078e0a00 */
[C---:B------:R-:W-:Y:S01]  /*10c0*/  ISETP.GT.U32.AND P5, PT, R0.reuse, R33, PT ;  /* 0x000000210000720c */ /* 0x040fe20003fa4070 */
[----:B------:R-:W-:Y:S02]  /*10d0*/  @!P4 IMAD.IADD R39, R39, 0x1, -R0 ;  /* 0x000000012727c824 */ /* 0x000fe400078e0a00 */
[----:B------:R-:W-:Y:S02]  /*10e0*/  IMAD.MOV R18, RZ, RZ, -R18 ;  /* 0x000000ffff127224 */ /* 0x000fe400078e0a12 */
[----:B------:R-:W-:Y:S01]  /*10f0*/  IMAD.MOV R20, RZ, RZ, -R20 ;  /* 0x000000ffff147224 */ /* 0x000fe200078e0a14 */
[C---:B------:R-:W-:Y:S01]  /*1100*/  ISETP.GT.U32.AND P4, PT, R0.reuse, R39, PT ;  /* 0x000000270000720c */ /* 0x040fe20003f84070 */
[----:B------:R-:W-:-:S02]  /*1110*/  IMAD R41, R0, R18, R41 ;  /* 0x0000001200297224 */ /* 0x000fc400078e0229 */
[----:B------:R-:W-:-:S04]  /*1120*/  IMAD.HI.U32 R18, R3, R51, RZ ;  /* 0x0000003303127227 */ /* 0x000fc800078e00ff */
[----:B------:R-:W-:-:S04]  /*1130*/  IMAD.HI.U32 R16, R3, R45, RZ ;  /* 0x0000002d03107227 */ /* 0x000fc800078e00ff */
[----:B------:R-:W-:Y:S02]  /*1140*/  IMAD R43, R0, R20, R43 ;  /* 0x00000014002b7224 */ /* 0x000fe400078e022b */
[----:B------:R-:W-:Y:S01]  /*1150*/  IMAD.MOV R20, RZ, RZ, -R18 ;  /* 0x000000ffff147224 */ /* 0x000fe200078e0a12 */
[C---:B------:R-:W-:Y:S01]  /*1160*/  LOP3.LUT R18, R26.reuse, 0x8, RZ, 0xfc, !PT ;  /* 0x000000081a127812 */ /* 0x040fe200078efcff */
[----:B------:R-:W-:Y:S01]  /*1170*/  @!P3 IMAD.IADD R35, R35, 0x1, -R0 ;  /* 0x000000012323b824 */ /* 0x000fe200078e0a00 */
[----:B------:R-:W-:Y:S01]  /*1180*/  ISETP.GE.AND P3, PT, R26, RZ, PT ;  /* 0x000000ff1a00720c */ /* 0x000fe20003f66270 */
[----:B------:R-:W-:Y:S01]  /*1190*/  IMAD.MOV R16, RZ, RZ, -R16 ;  /* 0x000000ffff107224 */ /* 0x000fe200078e0a10 */
[----:B------:R-:W-:Y:S01]  /*11a0*/  IABS R49, R18 ;  /* 0x0000001200317213 */ /* 0x000fe20000000000 */
[C---:B------:R-:W-:Y:S02]  /*11b0*/  IMAD R51, R0.reuse, R20, R51 ;  /* 0x0000001400337224 */ /* 0x040fe400078e0233 */
[----:B------:R-:W-:Y:S01]  /*11c0*/  @!P1 IMAD.MOV R27, RZ, RZ, -R27 ;  /* 0x000000ffff1b9224 */ /* 0x000fe200078e0a1b */
[C---:B------:R-:W-:Y:S01]  /*11d0*/  ISETP.GT.U32.AND P1, PT, R0.reuse, R35, PT ;  /* 0x000000230000720c */ /* 0x040fe20003f24070 */
[----:B------:R-:W-:Y:S01]  /*11e0*/  @!P5 IMAD.IADD R33, R33, 0x1, -R0 ;  /* 0x000000012121d824 */ /* 0x000fe200078e0a00 */
[C---:B------:R-:W-:Y:S01]  /*11f0*/  ISETP.GT.U32.AND P5, PT, R0.reuse, R43, PT ;  /* 0x0000002b0000720c */ /* 0x040fe20003fa4070 */
[----:B------:R-:W-:-:S02]  /*1200*/  IMAD R45, R0, R16, R45 ;  /* 0x00000010002d7224 */ /* 0x000fc400078e022d */
[----:B------:R-:W-:-:S04]  /*1210*/  IMAD.HI.U32 R16, R3, R47, RZ ;  /* 0x0000002f03107227 */ /* 0x000fc800078e00ff */
[----:B------:R-:W-:Y:S01]  /*1220*/  @!P2 IMAD.MOV R29, RZ, RZ, -R29 ;  /* 0x000000ffff1da224 */ /* 0x000fe200078e0a1d */
[C---:B------:R-:W-:Y:S01]  /*1230*/  ISETP.GT.U32.AND P2, PT, R0.reuse, R37, PT ;  /* 0x000000250000720c */ /* 0x040fe20003f44070 */
[----:B------:R-:W-:Y:S01]  /*1240*/  @!P6 IMAD.MOV R31, RZ, RZ, -R31 ;  /* 0x000000ffff1fe224 */ /* 0x000fe200078e0a1f */
[C---:B------:R-:W-:Y:S01]  /*1250*/  ISETP.GT.U32.AND P6, PT, R0.reuse, R41, PT ;  /* 0x000000290000720c */ /* 0x040fe20003fc4070 */
[----:B------:R-:W-:Y:S01]  /*1260*/  @!P4 IMAD.IADD R39, R39, 0x1, -R0 ;  /* 0x000000012727c824 */ /* 0x000fe200078e0a00 */
[----:B------:R-:W-:Y:S01]  /*1270*/  ISETP.GT.U32.AND P4, PT, R0, R51, PT ;  /* 0x000000330000720c */ /* 0x000fe20003f84070 */
[----:B------:R-:W-:-:S04]  /*1280*/  IMAD.HI.U32 R3, R3, R49, RZ ;  /* 0x0000003103037227 */ /* 0x000fc800078e00ff */
[----:B------:R-:W-:Y:S02]  /*1290*/  IMAD.MOV R16, RZ, RZ, -R16 ;  /* 0x000000ffff107224 */ /* 0x000fe400078e0a10 */
[----:B------:R-:W-:Y:S02]  /*12a0*/  IMAD.MOV R3, RZ, RZ, -R3 ;  /* 0x000000ffff037224 */ /* 0x000fe400078e0a03 */
[C---:B------:R-:W-:Y:S01]  /*12b0*/  IMAD R47, R0.reuse, R16, R47 ;  /* 0x00000010002f7224 */ /* 0x040fe200078e022f */
[----:B------:R-:W-:Y:S01]  /*12c0*/  SHF.R.S32.HI R16, RZ, 0x2, R15 ;  /* 0x00000002ff107819 */ /* 0x000fe2000001140f */
[--C-:B------:R-:W-:Y:S01]  /*12d0*/  @!P1 IMAD.IADD R35, R35, 0x1, -R0.reuse ;  /* 0x0000000123239824 */ /* 0x100fe200078e0a00 */
[C---:B------:R-:W-:Y:S01]  /*12e0*/  ISETP.GT.U32.AND P1, PT, R0.reuse, R45, PT ;  /* 0x0000002d0000720c */ /* 0x040fe20003f24070 */
[C---:B------:R-:W-:Y:S01]  /*12f0*/  IMAD R49, R0.reuse, R3, R49 ;  /* 0x0000000300317224 */ /* 0x040fe200078e0231 */
[----:B------:R-:W-:Y:S01]  /*1300*/  SHF.R.S32.HI R3, RZ, 0x6, R15 ;  /* 0x00000006ff037819 */ /* 0x000fe2000001140f */
[--C-:B------:R-:W-:Y:S01]  /*1310*/  @!P5 IMAD.IADD R43, R43, 0x1, -R0.reuse ;  /* 0x000000012b2bd824 */ /* 0x100fe200078e0a00 */
[----:B------:R-:W-:Y:S01]  /*1320*/  ISETP.GT.U32.AND P5, PT, R0, R47, PT ;  /* 0x0000002f0000720c */ /* 0x000fe20003fa4070 */
[--C-:B------:R-:W-:Y:S01]  /*1330*/  @!P2 IMAD.IADD R37, R37, 0x1, -R0.reuse ;  /* 0x000000012525a824 */ /* 0x100fe200078e0a00 */
[----:B------:R-:W-:Y:S01]  /*1340*/  ISETP.GE.AND P2, PT, R24, RZ, PT ;  /* 0x000000ff1800720c */ /* 0x000fe20003f46270 */
[--C-:B------:R-:W-:Y:S01]  /*1350*/  @!P6 IMAD.IADD R41, R41, 0x1, -R0.reuse ;  /* 0x000000012929e824 */ /* 0x100fe200078e0a00 */
[----:B------:R-:W-:Y:S01]  /*1360*/  ISETP.GE.AND P6, PT, R28, RZ, PT ;  /* 0x000000ff1c00720c */ /* 0x000fe20003fc6270 */
[--C-:B------:R-:W-:Y:S01]  /*1370*/  @!P4 IMAD.IADD R51, R51, 0x1, -R0.reuse ;  /* 0x000000013333c824 */ /* 0x100fe200078e0a00 */
[----:B------:R-:W-:Y:S01]  /*1380*/  ISETP.GT.U32.AND P4, PT, R0, R49, PT ;  /* 0x000000310000720c */ /* 0x000fe20003f84070 */
[----:B------:R-:W-:Y:S01]  /*1390*/  @!P0 IMAD.MOV R37, RZ, RZ, -R37 ;  /* 0x000000ffff258224 */ /* 0x000fe200078e0a25 */
[----:B------:R-:W-:Y:S01]  /*13a0*/  SGXT R16, R16, 0x1 ;  /* 0x000000011010781a */ /* 0x000fe20000000200 */
[----:B------:R-:W-:Y:S01]  /*13b0*/  @!P1 IMAD.IADD R45, R45, 0x1, -R0 ;  /* 0x000000012d2d9824 */ /* 0x000fe200078e0a00 */
[----:B------:R-:W-:-:S02]  /*13c0*/  ISETP.GE.AND P1, PT, R22, RZ, PT ;  /* 0x000000ff1600720c */ /* 0x000fc40003f26270 */
[C---:B------:R-:W-:Y:S01]  /*13d0*/  ISETP.GT.U32.AND P0, PT, R0.reuse, R51, PT ;  /* 0x000000330000720c */ /* 0x040fe20003f04070 */
[--C-:B------:R-:W-:Y:S01]  /*13e0*/  @!P5 IMAD.IADD R47, R47, 0x1, -R0.reuse ;  /* 0x000000012f2fd824 */ /* 0x100fe200078e0a00 */
[C---:B------:R-:W-:Y:S01]  /*13f0*/  ISETP.GT.U32.AND P5, PT, R0.reuse, R43, PT ;  /* 0x0000002b0000720c */ /* 0x040fe20003fa4070 */
[----:B------:R-:W-:Y:S01]  /*1400*/  @!P2 IMAD.MOV R33, RZ, RZ, -R33 ;  /* 0x000000ffff21a224 */ /* 0x000fe200078e0a21 */
[C---:B------:R-:W-:Y:S01]  /*1410*/  ISETP.GT.U32.AND P2, PT, R0.reuse, R41, PT ;  /* 0x000000290000720c */ /* 0x040fe20003f44070 */
[----:B------:R-:W-:Y:S01]  /*1420*/  @!P6 IMAD.MOV R35, RZ, RZ, -R35 ;  /* 0x000000ffff23e224 */ /* 0x000fe200078e0a23 */
[C---:B------:R-:W-:Y:S01]  /*1430*/  ISETP.GT.U32.AND P6, PT, R0.reuse, R45, PT ;  /* 0x0000002d0000720c */ /* 0x040fe20003fc4070 */
[--C-:B------:R-:W-:Y:S01]  /*1440*/  @!P4 IMAD.IADD R49, R49, 0x1, -R0.reuse ;  /* 0x000000013131c824 */ /* 0x100fe200078e0a00 */
[C---:B------:R-:W-:Y:S02]  /*1450*/  ISETP.GT.U32.AND P4, PT, R0.reuse, R47, PT ;  /* 0x0000002f0000720c */ /* 0x040fe40003f84070 */
[----:B------:R-:W-:Y:S01]  /*1460*/  SGXT R3, R3, 0x1 ;  /* 0x000000010303781a */ /* 0x000fe20000000200 */
[----:B------:R-:W-:Y:S01]  /*1470*/  @!P1 IMAD.MOV R39, RZ, RZ, -R39 ;  /* 0x000000ffff279224 */ /* 0x000fe200078e0a27 */
[----:B------:R-:W-:Y:S01]  /*1480*/  ISETP.GT.U32.AND P1, PT, R0, R49, PT ;  /* 0x000000310000720c */ /* 0x000fe20003f24070 */
[--C-:B------:R-:W-:Y:S01]  /*1490*/  @!P0 IMAD.IADD R51, R51, 0x1, -R0.reuse ;  /* 0x0000000133338824 */ /* 0x100fe200078e0a00 */
[----:B------:R-:W-:Y:S01]  /*14a0*/  ISETP.GE.AND P0, PT, R36, RZ, PT ;  /* 0x000000ff2400720c */ /* 0x000fe20003f06270 */
        /* <DEDUP_REMOVED lines=8> */
[----:B------:R-:W-:Y:S01]  /*1530*/  @!P3 IMAD.MOV R51, RZ, RZ, -R51 ;  /* 0x000000ffff33b224 */ /* 0x000fe200078e0a33 */
[----:B------:R-:W-:Y:S01]  /*1540*/  LOP3.LUT R53, R16, 0x90, RZ, 0xc0, !PT ;  /* 0x0000009010357812 */ /* 0x000fe200078ec0ff */
[----:B------:R-:W-:Y:S01]  /*1550*/  @!P1 IMAD.IADD R49, R49, 0x1, -R0 ;  /* 0x0000000131319824 */ /* 0x000fe200078e0a00 */
[----:B------:R-:W-:Y:S01]  /*1560*/  ISETP.NE.AND P1, PT, R21, RZ, PT ;  /* 0x000000ff1500720c */ /* 0x000fe20003f25270 */
[----:B------:R-:W-:Y:S01]  /*1570*/  @!P0 IMAD.MOV R47, RZ, RZ, -R47 ;  /* 0x000000ffff2f8224 */ /* 0x000fe200078e0a2f */
[----:B------:R-:W-:Y:S01]  /*1580*/  LOP3.LUT R0, RZ, R21, RZ, 0x33, !PT ;  /* 0x00000015ff007212 */ /* 0x000fe200078e33ff */
[----:B------:R-:W-:Y:S01]  /*1590*/  @!P5 IMAD.MOV R43, RZ, RZ, -R43 ;  /* 0x000000ffff2bd224 */ /* 0x000fe200078e0a2b */
[----:B------:R-:W-:Y:S01]  /*15a0*/  LOP3.LUT R3, R3, 0x90, RZ, 0xc0, !PT ;  /* 0x0000009003037812 */ /* 0x000fe200078ec0ff */
[----:B------:R-:W-:Y:S01]  /*15b0*/  @!P2 IMAD.MOV R41, RZ, RZ, -R41 ;  /* 0x000000ffff29a224 */ /* 0x000fe200078e0a29 */
[C---:B------:R-:W-:Y:S01]  /*15c0*/  SEL R19, R0.reuse, R19, !P1 ;  /* 0x0000001300137207 */ /* 0x040fe20004800000 */
[----:B------:R-:W-:Y:S01]  /*15d0*/  @!P6 IMAD.MOV R45, RZ, RZ, -R45 ;  /* 0x000000ffff2de224 */ /* 0x000fe200078e0a2d */
[C---:B------:R-:W-:Y:S01]  /*15e0*/  SEL R23, R0.reuse, R23, !P1 ;  /* 0x0000001700177207 */ /* 0x040fe20004800000 */
[----:B------:R-:W-:Y:S01]  /*15f0*/  @!P4 IMAD.MOV R49, RZ, RZ, -R49 ;  /* 0x000000ffff31c224 */ /* 0x000fe200078e0a31 */
[C---:B------:R-:W-:Y:S01]  /*1600*/  SEL R25, R0.reuse, R25, !P1 ;  /* 0x0000001900197207 */ /* 0x040fe20004800000 */
[----:B------:R-:W-:Y:S01]  /*1610*/  IMAD R19, R19, UR8, RZ ;  /* 0x0000000813137c24 */ /* 0x000fe2000f8e02ff */
        /* <DEDUP_REMOVED lines=24> */
[----:B------:R-:W-:Y:S01]  /*17a0*/  SEL R0, R0, R51, !P1 ;  /* 0x0000003300007207 */ /* 0x000fe20004800000 */
[----:B------:R-:W-:Y:S01]  /*17b0*/  IMAD R47, R47, UR8, RZ ;  /* 0x000000082f2f7c24 */ /* 0x000fe2000f8e02ff */
[----:B------:R-:W-:Y:S01]  /*17c0*/  LEA R102, P1, R23, UR10, 0x1 ;  /* 0x0000000a17667c11 */ /* 0x000fe2000f8208ff */
[----:B------:R-:W-:Y:S01]  /*17d0*/  IMAD R49, R49, UR8, RZ ;  /* 0x0000000831317c24 */ /* 0x000fe2000f8e02ff */
[----:B------:R-:W-:Y:S01]  /*17e0*/  LEA R100, P0, R25, UR10, 0x1 ;  /* 0x0000000a19647c11 */ /* 0x000fe2000f8008ff */
[----:B------:R-:W-:Y:S01]  /*17f0*/  IMAD R79, R0, UR8, RZ ;  /* 0x00000008004f7c24 */ /* 0x000fe2000f8e02ff */
[----:B------:R-:W-:Y:S01]  /*1800*/  LEA R0, P2, R19, UR10, 0x1 ;  /* 0x0000000a13007c11 */ /* 0x000fe2000f8408ff */
[----:B------:R-:W-:Y:S01]  /*1810*/  ULDC UR8, c[0x0][0x234] ;  /* 0x00008d0000087ab9 */ /* 0x000fe20000000800 */
[----:B------:R-:W-:Y:S01]  /*1820*/  LEA.HI.X.SX32 R103, R23, UR11, 0x1, P1 ;  /* 0x0000000b17677c11 */ /* 0x000fe200088f0eff */
[----:B------:R-:W-:Y:S01]  /*1830*/  IMAD R52, R52, UR8, RZ ;  /* 0x0000000834347c24 */ /* 0x000fe2000f8e02ff */
[----:B------:R-:W-:-:S02]  /*1840*/  LEA.HI.X.SX32 R16, R19, UR11, 0x1, P2 ;  /* 0x0000000b13107c11 */ /* 0x000fc400090f0eff */
[----:B------:R-:W-:Y:S02]  /*1850*/  CS2R R20, SRZ ;  /* 0x0000000000147805 */ /* 0x000fe4000001ff00 */
[----:B------:R-:W-:Y:S02]  /*1860*/  LEA R88, P3, R33, UR10, 0x1 ;  /* 0x0000000a21587c11 */ /* 0x000fe4000f8608ff */
[----:B------:R-:W-:Y:S02]  /*1870*/  CS2R R22, SRZ ;  /* 0x0000000000167805 */ /* 0x000fe4000001ff00 */
[----:B------:R-:W-:Y:S02]  /*1880*/  LEA R91, P2, R35, UR10, 0x1 ;  /* 0x0000000a235b7c11 */ /* 0x000fe4000f8408ff */
[----:B------:R-:W-:Y:S02]  /*1890*/  CS2R R50, SRZ ;  /* 0x0000000000327805 */ /* 0x000fe4000001ff00 */
[----:B------:R-:W-:Y:S01]  /*18a0*/  LEA R92, P1, R37, UR10, 0x1 ;  /* 0x0000000a255c7c11 */ /* 0x000fe2000f8208ff */
[----:B------:R-:W-:Y:S01]  /*18b0*/  IMAD.WIDE R72, R52, 0x2, RZ ;  /* 0x0000000234487825 */ /* 0x000fe200078e02ff */
[----:B------:R-:W-:-:S02]  /*18c0*/  LOP3.LUT R3, R3, 0x7e, R2, 0x78, !PT ;  /* 0x0000007e03037812 */ /* 0x000fc400078e7802 */
[----:B------:R-:W-:Y:S02]  /*18d0*/  LOP3.LUT R2, R53, 0x10, R2, 0x78, !PT ;  /* 0x0000001035027812 */ /* 0x000fe400078e7802 */
[----:B------:R-:W-:Y:S02]  /*18e0*/  LEA R99, P4, R27, UR10, 0x1 ;  /* 0x0000000a1b637c11 */ /* 0x000fe4000f8808ff */
[----:B------:R-:W-:Y:S01]  /*18f0*/  LEA R95, P6, R29, UR10, 0x1 ;  /* 0x0000000a1d5f7c11 */ /* 0x000fe2000f8c08ff */
[----:B------:R-:W-:Y:S01]  /*1900*/  IMAD.IADD R2, R2, 0x1, R17 ;  /* 0x0000000102027824 */ /* 0x000fe200078e0211 */
[----:B------:R-:W-:Y:S02]  /*1910*/  LEA R97, P5, R31, UR10, 0x1 ;  /* 0x0000000a1f617c11 */ /* 0x000fe4000f8a08ff */
[----:B------:R-:W-:Y:S02]  /*1920*/  LEA.HI.X.SX32 R101, R25, UR11, 0x1, P0 ;  /* 0x0000000b19657c11 */ /* 0x000fe400080f0eff */
[----:B------:R-:W-:-:S02]  /*1930*/  CS2R R24, SRZ ;  /* 0x0000000000187805 */ /* 0x000fc4000001ff00 */
[----:B------:R-:W-:Y:S02]  /*1940*/  LEA.HI.X.SX32 R89, R33, UR11, 0x1, P3 ;  /* 0x0000000b21597c11 */ /* 0x000fe400098f0eff */
[----:B------:R-:W-:Y:S02]  /*1950*/  CS2R R32, SRZ ;  /* 0x0000000000207805 */ /* 0x000fe4000001ff00 */
[----:B------:R-:W-:Y:S02]  /*1960*/  LEA.HI.X.SX32 R90, R35, UR11, 0x1, P2 ;  /* 0x0000000b235a7c11 */ /* 0x000fe400090f0eff */
[----:B------:R-:W-:Y:S02]  /*1970*/  CS2R R34, SRZ ;  /* 0x0000000000227805 */ /* 0x000fe4000001ff00 */
[----:B------:R-:W-:Y:S02]  /*1980*/  LEA.HI.X.SX32 R93, R37, UR11, 0x1, P1 ;  /* 0x0000000b255d7c11 */ /* 0x000fe400088f0eff */
[----:B------:R-:W-:-:S02]  /*1990*/  CS2R R36, SRZ ;  /* 0x0000000000247805 */ /* 0x000fc4000001ff00 */
[----:B------:R-:W-:Y:S02]  /*19a0*/  LEA R80, P0, R39, UR10, 0x1 ;  /* 0x0000000a27507c11 */ /* 0x000fe4000f8008ff */
[----:B------:R-:W-:Y:S02]  /*19b0*/  LEA R74, P3, R47, UR10, 0x1 ;  /* 0x0000000a2f4a7c11 */ /* 0x000fe4000f8608ff */
[----:B------:R-:W-:Y:S02]  /*19c0*/  LEA R76, P2, R49, UR10, 0x1 ;  /* 0x0000000a314c7c11 */ /* 0x000fe4000f8408ff */
[----:B------:R-:W-:Y:S02]  /*19d0*/  LEA R78, P1, R79, UR10, 0x1 ;  /* 0x0000000a4f4e7c11 */ /* 0x000fe4000f8208ff */
[----:B------:R-:W-:Y:S02]  /*19e0*/  LEA.HI.X.SX32 R98, R27, UR11, 0x1, P4 ;  /* 0x0000000b1b627c11 */ /* 0x000fe4000a0f0eff */
[----:B------:R-:W-:-:S02]  /*19f0*/  CS2R R26, SRZ ;  /* 0x00000000001a7805 */ /* 0x000fc4000001ff00 */
[----:B------:R-:W-:Y:S02]  /*1a00*/  LEA.HI.X.SX32 R94, R29, UR11, 0x1, P6 ;  /* 0x0000000b1d5e7c11 */ /* 0x000fe4000b0f0eff */
[----:B------:R-:W-:Y:S02]  /*1a10*/  CS2R R28, SRZ ;  /* 0x00000000001c7805 */ /* 0x000fe4000001ff00 */
[----:B------:R-:W-:Y:S02]  /*1a20*/  LEA.HI.X.SX32 R96, R31, UR11, 0x1, P5 ;  /* 0x0000000b1f607c11 */ /* 0x000fe4000a8f0eff */
[----:B------:R-:W-:Y:S02]  /*1a30*/  CS2R R30, SRZ ;  /* 0x00000000001e7805 */ /* 0x000fe4000001ff00 */
[----:B------:R-:W-:Y:S02]  /*1a40*/  LEA R82, P4, R41, UR10, 0x1 ;  /* 0x0000000a29527c11 */ /* 0x000fe4000f8808ff */
[----:B------:R-:W-:-:S02]  /*1a50*/  LEA R84, P6, R43, UR10, 0x1 ;  /* 0x0000000a2b547c11 */ /* 0x000fc4000f8c08ff */
[----:B------:R-:W-:Y:S02]  /*1a60*/  LEA R86, P5, R45, UR10, 0x1 ;  /* 0x0000000a2d567c11 */ /* 0x000fe4000f8a08ff */
[----:B------:R-:W-:Y:S02]  /*1a70*/  LEA.HI.X.SX32 R81, R39, UR11, 0x1, P0 ;  /* 0x0000000b27517c11 */ /* 0x000fe400080f0eff */
[----:B------:R-:W-:Y:S02]  /*1a80*/  CS2R R38, SRZ ;  /* 0x0000000000267805 */ /* 0x000fe4000001ff00 */
[----:B------:R-:W-:Y:S02]  /*1a90*/  LEA.HI.X.SX32 R75, R47, UR11, 0x1, P3 ;  /* 0x0000000b2f4b7c11 */ /* 0x000fe400098f0eff */
[----:B------:R-:W-:Y:S02]  /*1aa0*/  CS2R R46, SRZ ;  /* 0x00000000002e7805 */ /* 0x000fe4000001ff00 */
[----:B------:R-:W-:-:S02]  /*1ab0*/  LEA.HI.X.SX32 R77, R49, UR11, 0x1, P2 ;  /* 0x0000000b314d7c11 */ /* 0x000fc400090f0eff */
[----:B------:R-:W-:Y:S02]  /*1ac0*/  CS2R R48, SRZ ;  /* 0x0000000000307805 */ /* 0x000fe4000001ff00 */
[----:B------:R-:W-:Y:S02]  /*1ad0*/  LEA.HI.X.SX32 R79, R79, UR11, 0x1, P1 ;  /* 0x0000000b4f4f7c11 */ /* 0x000fe400088f0eff */
[----:B------:R-:W-:Y:S02]  /*1ae0*/  LEA R17, P0, R69, UR12, 0x1 ;  /* 0x0000000c45117c11 */ /* 0x000fe4000f8008ff */
[----:B------:R-:W-:Y:S02]  /*1af0*/  LEA R18, P1, R70, UR12, 0x1 ;  /* 0x0000000c46127c11 */ /* 0x000fe4000f8208ff */
[----:B------:R-:W-:Y:S02]  /*1b00*/  LEA R19, P2, R71, UR12, 0x1 ;  /* 0x0000000c47137c11 */ /* 0x000fe4000f8408ff */
[----:B------:R-:W-:-:S02]  /*1b10*/  LEA R68, P3, R104, UR12, 0x1 ;  /* 0x0000000c68447c11 */ /* 0x000fc4000f8608ff */
[----:B------:R-:W-:Y:S02]  /*1b20*/  LEA.HI.X.SX32 R83, R41, UR11, 0x1, P4 ;  /* 0x0000000b29537c11 */ /* 0x000fe4000a0f0eff */
[----:B------:R-:W-:Y:S02]  /*1b30*/  CS2R R40, SRZ ;  /* 0x0000000000287805 */ /* 0x000fe4000001ff00 */
[----:B------:R-:W-:Y:S02]  /*1b40*/  LEA.HI.X.SX32 R85, R43, UR11, 0x1, P6 ;  /* 0x0000000b2b557c11 */ /* 0x000fe4000b0f0eff */
[----:B------:R-:W-:Y:S02]  /*1b50*/  CS2R R42, SRZ ;  /* 0x00000000002a7805 */ /* 0x000fe4000001ff00 */
[----:B------:R-:W-:Y:S02]  /*1b60*/  LEA.HI.X.SX32 R87, R45, UR11, 0x1, P5 ;  /* 0x0000000b2d577c11 */ /* 0x000fe4000a8f0eff */
[----:B------:R-:W-:-:S02]  /*1b70*/  CS2R R44, SRZ ;  /* 0x00000000002c7805 */ /* 0x000fc4000001ff00 */
[----:B------:R-:W-:Y:S02]  /*1b80*/  LEA.HI.X.SX32 R69, R69, UR13, 0x1, P0 ;  /* 0x0000000d45457c11 */ /* 0x000fe400080f0eff */
[----:B------:R-:W-:Y:S02]  /*1b90*/  LEA.HI.X.SX32 R70, R70, UR13, 0x1, P1 ;  /* 0x0000000d46467c11 */ /* 0x000fe400088f0eff */
[----:B------:R-:W-:Y:S02]  /*1ba0*/  LEA.HI.X.SX32 R71, R71, UR13, 0x1, P2 ;  /* 0x0000000d47477c11 */ /* 0x000fe400090f0eff */
[----:B------:R-:W-:Y:S02]  /*1bb0*/  LEA.HI.X.SX32 R104, R104, UR13, 0x1, P3 ;  /* 0x0000000d68687c11 */ /* 0x000fe400098f0eff */
[----:B------:R-:W-:-:S07]  /*1bc0*/  LOP3.LUT R110, R3, 0x20, RZ, 0x3c, !PT ;  /* 0x00000020036e7812 */ /* 0x000fce00078e3cff */
.L_x_2:
[----:B------:R-:W-:Y:S02]  /*1bd0*/  ISETP.GE.AND P0, PT, R13, UR5, PT ;  /* 0x000000050d007c0c */ /* 0x000fe4000bf06270 */
[C---:B------:R-:W-:Y:S02]  /*1be0*/  IADD3 R56, P3, R72.reuse, R68, RZ ;  /* 0x0000004448387210 */ /* 0x040fe40007f7e0ff */
[----:B------:R-:W-:Y:S02]  /*1bf0*/  IADD3 R52, P1, R72, R18, RZ ;  /* 0x0000001248347210 */ /* 0x000fe40007f3e0ff */
[----:B------:R-:W-:Y:S01]  /*1c00*/  PRMT R58, RZ, 0x7610, R58 ;  /* 0x00007610ff3a7816 */ /* 0x000fe2000000003a */
[----:B------:R-:W-:Y:S01]  /*1c10*/  IMAD.X R57, R73, 0x1, R104, P3 ;  /* 0x0000000149397824 */ /* 0x000fe200018e0668 */
[----:B------:R-:W-:Y:S01]  /*1c20*/  ISETP.GE.AND P4, PT, R11, UR5, PT ;  /* 0x000000050b007c0c */ /* 0x000fe2000bf86270 */
[----:B------:R-:W-:Y:S01]  /*1c30*/  IMAD.X R53, R73, 0x1, R70, P1 ;  /* 0x0000000149357824 */ /* 0x000fe200008e0646 */
[----:B------:R-:W-:-:S02]  /*1c40*/  ISETP.GE.AND P5, PT, R10, UR5, PT ;  /* 0x000000050a007c0c */ /* 0x000fc4000bfa6270 */
[----:B------:R-:W-:Y:S01]  /*1c50*/  ISETP.GE.AND P1, PT, R9, UR5, PT ;  /* 0x0000000509007c0c */ /* 0x000fe2000bf26270 */
[----:B------:R0:W2:Y:S01]  /*1c60*/  @!P0 LDG.E.U16 R58, desc[UR6][R56.64] ;  /* 0x00000006383a8981 */ /* 0x0000a2000c1e1500 */
[C---:B------:R-:W-:Y:S02]  /*1c70*/  IADD3 R54, P2, R72.reuse, R19, RZ ;  /* 0x0000001348367210 */ /* 0x040fe40007f5e0ff */
[----:B------:R-:W-:Y:S02]  /*1c80*/  IADD3 R60, P0, R72, R17, RZ ;  /* 0x00000011483c7210 */ /* 0x000fe40007f1e0ff */
[----:B------:R-:W-:Y:S01]  /*1c90*/  PRMT R114, RZ, 0x7610, R114 ;  /* 0x00007610ff727816 */ /* 0x000fe20000000072 */
[C---:B------:R-:W-:Y:S01]  /*1ca0*/  IMAD.X R55, R73.reuse, 0x1, R71, P2 ;  /* 0x0000000149377824 */ /* 0x040fe200010e0647 */
[----:B------:R-:W-:Y:S01]  /*1cb0*/  PRMT R115, RZ, 0x7610, R115 ;  /* 0x00007610ff737816 */ /* 0x000fe20000000073 */
[----:B------:R-:W-:Y:S01]  /*1cc0*/  IMAD.X R61, R73, 0x1, R69, P0 ;  /* 0x00000001493d7824 */ /* 0x000fe200000e0645 */
[----:B------:R-:W-:-:S02]  /*1cd0*/  PRMT R113, RZ, 0x7610, R113 ;  /* 0x00007610ff717816 */ /* 0x000fc40000000071 */
[----:B------:R1:W3:Y:S04]  /*1ce0*/  @!P4 LDG.E.U16 R114, desc[UR6][R54.64] ;  /* 0x000000063672c981 */ /* 0x0002e8000c1e1500 */
[----:B------:R4:W5:Y:S04]  /*1cf0*/  @!P5 LDG.E.U16 R115, desc[UR6][R52.64] ;  /* 0x000000063473d981 */ /* 0x000968000c1e1500 */
[----:B------:R4:W3:Y:S01]  /*1d00*/  @!P1 LDG.E.U16 R113, desc[UR6][R60.64] ;  /* 0x000000063c719981 */ /* 0x0008e2000c1e1500 */
[----:B------:R-:W-:Y:S01]  /*1d10*/  BAR.SYNC.DEFER_BLOCKING 0x0 ;  /* 0x0000000000007b1d */ /* 0x000fe20000010000 */
[----:B------:R-:W-:Y:S01]  /*1d20*/  ISETP.GE.AND P2, PT, R105, UR5, PT ;  /* 0x0000000569007c0c */ /* 0x000fe2000bf46270 */
[----:B0-----:R-:W-:Y:S01]  /*1d30*/  IMAD.WIDE R56, R108, 0x2, R74 ;  /* 0x000000026c387825 */ /* 0x001fe200078e024a */
[----:B------:R-:W-:-:S02]  /*1d40*/  PRMT R66, RZ, 0x7610, R66 ;  /* 0x00007610ff427816 */ /* 0x000fc40000000042 */
[----:B------:R-:W-:Y:S01]  /*1d50*/  PRMT R67, RZ, 0x7610, R67 ;  /* 0x00007610ff437816 */ /* 0x000fe20000000043 */
[C---:B-1----:R-:W-:Y:S01]  /*1d60*/  IMAD.WIDE R54, R108.reuse, 0x2, R76 ;  /* 0x000000026c367825 */ /* 0x042fe200078e024c */
[-C--:B------:R-:W-:Y:S02]  /*1d70*/  LOP3.LUT R91, R91, R90.reuse, RZ, 0x3c, !PT ;  /* 0x0000005a5b5b7212 */ /* 0x080fe400078e3cff */
[----:B------:R-:W-:Y:S01]  /*1d80*/  PRMT R112, RZ, 0x7610, R112 ;  /* 0x00007610ff707816 */ /* 0x000fe20000000070 */
[C---:B----4-:R-:W-:Y:S01]  /*1d90*/  IMAD.WIDE R52, R108.reuse, 0x2, R78 ;  /* 0x000000026c347825 */ /* 0x050fe200078e024e */
[----:B------:R-:W-:Y:S02]  /*1da0*/  LOP3.LUT R90, R91, R90, RZ, 0x3c, !PT ;  /* 0x0000005a5b5a7212 */ /* 0x000fe400078e3cff */
[----:B------:R-:W-:Y:S01]  /*1db0*/  PRMT R63, RZ, 0x7610, R63 ;  /* 0x00007610ff3f7816 */ /* 0x000fe2000000003f */
[----:B------:R-:W-:Y:S01]  /*1dc0*/  IMAD.WIDE R60, R108, 0x2, R80 ;  /* 0x000000026c3c7825 */ /* 0x000fe200078e0250 */
[----:B------:R-:W-:-:S02]  /*1dd0*/  PRMT R62, RZ, 0x7610, R62 ;  /* 0x00007610ff3e7816 */ /* 0x000fc4000000003e */
[----:B------:R-:W-:Y:S02]  /*1de0*/  PRMT R64, RZ, 0x7610, R64 ;  /* 0x00007610ff407816 */ /* 0x000fe40000000040 */
[----:B------:R-:W-:Y:S02]  /*1df0*/  LOP3.LUT R95, R95, R94, RZ, 0x3c, !PT ;  /* 0x0000005e5f5f7212 */ /* 0x000fe400078e3cff */
[----:B------:R-:W-:Y:S01]  /*1e00*/  PRMT R65, RZ, 0x7610, R65 ;  /* 0x00007610ff417816 */ /* 0x000fe20000000041 */
[----:B------:R0:W4:Y:S01]  /*1e10*/  @!P2 LDG.E.U16 R66, desc[UR6][R56.64] ;  /* 0x000000063842a981 */ /* 0x000122000c1e1500 */
[----:B------:R-:W-:-:S03]  /*1e20*/  LOP3.LUT R97, R97, R96, RZ, 0x3c, !PT ;  /* 0x0000006061617212 */ /* 0x000fc600078e3cff */
[----:B------:R1:W4:Y:S01]  /*1e30*/  @!P2 LDG.E.U16 R67, desc[UR6][R54.64] ;  /* 0x000000063643a981 */ /* 0x000322000c1e1500 */
[----:B------:R-:W-:-:S03]  /*1e40*/  LOP3.LUT R91, R91, R90, RZ, 0x3c, !PT ;  /* 0x0000005a5b5b7212 */ /* 0x000fc600078e3cff */
[----:B------:R1:W4:Y:S01]  /*1e50*/  @!P2 LDG.E.U16 R112, desc[UR6][R52.64] ;  /* 0x000000063470a981 */ /* 0x000322000c1e1500 */
[C---:B0-----:R-:W-:Y:S01]  /*1e60*/  IMAD.WIDE R56, R108.reuse, 0x2, R82 ;  /* 0x000000026c387825 */ /* 0x041fe200078e0252 */
[----:B------:R-:W-:Y:S02]  /*1e70*/  LOP3.LUT R94, R95, R94, RZ, 0x3c, !PT ;  /* 0x0000005e5f5e7212 */ /* 0x000fe400078e3cff */
[----:B------:R0:W4:Y:S01]  /*1e80*/  @!P2 LDG.E.U16 R62, desc[UR6][R60.64] ;  /* 0x000000063c3ea981 */ /* 0x000122000c1e1500 */
[C---:B-1----:R-:W-:Y:S01]  /*1e90*/  IMAD.WIDE R54, R108.reuse, 0x2, R84 ;  /* 0x000000026c367825 */ /* 0x042fe200078e0254 */
[----:B------:R-:W-:Y:S02]  /*1ea0*/  PRMT R59, RZ, 0x7610, R59 ;  /* 0x00007610ff3b7816 */ /* 0x000fe4000000003b */
[----:B------:R1:W4:Y:S01]  /*1eb0*/  @!P2 LDG.E.U16 R63, desc[UR6][R56.64] ;  /* 0x00000006383fa981 */ /* 0x000322000c1e1500 */
[----:B------:R-:W-:Y:S01]  /*1ec0*/  IMAD.WIDE R52, R108, 0x2, R86 ;  /* 0x000000026c347825 */ /* 0x000fe200078e0256 */
[----:B------:R-:W-:-:S02]  /*1ed0*/  LOP3.LUT R96, R97, R96, RZ, 0x3c, !PT ;  /* 0x0000006061607212 */ /* 0x000fc400078e3cff */
[----:B------:R1:W4:Y:S01]  /*1ee0*/  @!P2 LDG.E.U16 R64, desc[UR6][R54.64] ;  /* 0x000000063640a981 */ /* 0x000322000c1e1500 */
[----:B------:R-:W-:Y:S02]  /*1ef0*/  LOP3.LUT R99, R99, R98, RZ, 0x3c, !PT ;  /* 0x0000006263637212 */ /* 0x000fe400078e3cff */
[----:B0-----:R-:W-:Y:S01]  /*1f00*/  PRMT R60, RZ, 0x7610, R60 ;  /* 0x00007610ff3c7816 */ /* 0x001fe2000000003c */
[----:B------:R0:W4:Y:S01]  /*1f10*/  @!P2 LDG.E.U16 R65, desc[UR6][R52.64] ;  /* 0x000000063441a981 */ /* 0x000122000c1e1500 */
[----:B------:R-:W-:Y:S01]  /*1f20*/  PRMT R61, RZ, 0x7610, R61 ;  /* 0x00007610ff3d7816 */ /* 0x000fe2000000003d */
[----:B-1----:R-:W-:Y:S01]  /*1f30*/  IMAD.WIDE R56, R108, 0x2, R88 ;  /* 0x000000026c387825 */ /* 0x002fe200078e0258 */
[----:B------:R-:W-:-:S03]  /*1f40*/  LOP3.LUT R95, R95, R94, RZ, 0x3c, !PT ;  /* 0x0000005e5f5f7212 */ /* 0x000fc600078e3cff */
[C---:B------:R-:W-:Y:S01]  /*1f50*/  IMAD.WIDE R54, R108.reuse, 0x2, R90 ;  /* 0x000000026c367825 */ /* 0x040fe200078e025a */
[----:B------:R-:W-:Y:S01]  /*1f60*/  LOP3.LUT R97, R97, R96, RZ, 0x3c, !PT ;  /* 0x0000006061617212 */ /* 0x000fe200078e3cff */
[----:B------:R1:W4:Y:S02]  /*1f70*/  @!P2 LDG.E.U16 R59, desc[UR6][R56.64] ;  /* 0x00000006383ba981 */ /* 0x000324000c1e1500 */
[----:B0-----:R-:W-:Y:S01]  /*1f80*/  IMAD.WIDE R52, R108, 0x2, R92 ;  /* 0x000000026c347825 */ /* 0x001fe200078e025c */
[----:B------:R-:W-:Y:S01]  /*1f90*/  LOP3.LUT R98, R99, R98, RZ, 0x3c, !PT ;  /* 0x0000006263627212 */ /* 0x000fe200078e3cff */
[----:B------:R0:W4:Y:S04]  /*1fa0*/  @!P2 LDG.E.U16 R60, desc[UR6][R54.64] ;  /* 0x00000006363ca981 */ /* 0x000128000c1e1500 */
[----:B------:R0:W4:Y:S01]  /*1fb0*/  @!P2 LDG.E.U16 R61, desc[UR6][R52.64] ;  /* 0x00000006343da981 */ /* 0x000122000c1e1500 */
[----:B-1----:R-:W-:-:S02]  /*1fc0*/  PRMT R56, RZ, 0x7610, R56 ;  /* 0x00007610ff387816 */ /* 0x002fc40000000038 */
[----:B------:R-:W-:Y:S01]  /*1fd0*/  PRMT R57, RZ, 0x7610, R57 ;  /* 0x00007610ff397816 */ /* 0x000fe20000000039 */
[----:B0-----:R-:W-:Y:S01]  /*1fe0*/  IMAD.WIDE R54, R108, 0x2, R94 ;  /* 0x000000026c367825 */ /* 0x001fe200078e025e */
[----:B------:R-:W-:-:S03]  /*1ff0*/  LOP3.LUT R99, R99, R98, RZ, 0x3c, !PT ;  /* 0x0000006263637212 */ /* 0x000fc600078e3cff */
[C---:B------:R-:W-:Y:S01]  /*2000*/  IMAD.WIDE R52, R108.reuse, 0x2, R96 ;  /* 0x000000026c347825 */ /* 0x040fe200078e0260 */
[----:B------:R0:W4:Y:S04]  /*2010*/  @!P2 LDG.E.U16 R56, desc[UR6][R54.64] ;  /* 0x000000063638a981 */ /* 0x000128000c1e1500 */
[----:B------:R1:W4:Y:S01]  /*2020*/  @!P2 LDG.E.U16 R57, desc[UR6][R52.64] ;  /* 0x000000063439a981 */ /* 0x000322000c1e1500 */
[----:B0-----:R-:W-:Y:S01]  /*2030*/  PRMT R54, RZ, 0x7610, R54 ;  /* 0x00007610ff367816 */ /* 0x001fe20000000036 */
[----:B-1----:R-:W-:Y:S01]  /*2040*/  IMAD.WIDE R52, R108, 0x2, R98 ;  /* 0x000000026c347825 */ /* 0x002fe200078e0262 */
[----:B------:R-:W-:-:S04]  /*2050*/  PRMT R118, RZ, 0x7610, R118 ;  /* 0x00007610ff767816 */ /* 0x000fc80000000076 */
[----:B------:R0:W4:Y:S01]  /*2060*/  @!P2 LDG.E.U16 R54, desc[UR6][R52.64] ;  /* 0x000000063436a981 */ /* 0x000122000c1e1500 */
[----:B------:R-:W-:Y:S01]  /*2070*/  PRMT R120, RZ, 0x7610, R120 ;  /* 0x00007610ff787816 */ /* 0x000fe20000000078 */
[----:B------:R-:W-:Y:S02]  /*2080*/  IMAD.MOV.U32 R116, RZ, RZ, R0 ;  /* 0x000000ffff747224 */ /* 0x000fe400078e0000 */
[----:B0-----:R-:W-:-:S05]  /*2090*/  IMAD.WIDE R52, R108, 0x2, R100 ;  /* 0x000000026c347825 */ /* 0x001fca00078e0264 */
[----:B------:R0:W4:Y:S01]  /*20a0*/  @!P2 LDG.E.U16 R118, desc[UR6][R52.64] ;  /* 0x000000063476a981 */ /* 0x000122000c1e1500 */
[--C-:B------:R-:W-:Y:S01]  /*20b0*/  IMAD.MOV.U32 R117, RZ, RZ, R16.reuse ;  /* 0x000000ffff757224 */ /* 0x100fe200078e0010 */
[----:B------:R-:W-:Y:S01]  /*20c0*/  PRMT R16, RZ, 0x7610, R16 ;  /* 0x00007610ff107816 */ /* 0x000fe20000000010 */
[----:B0-----:R-:W-:-:S05]  /*20d0*/  IMAD.WIDE R52, R108, 0x2, R102 ;  /* 0x000000026c347825 */ /* 0x001fca00078e0266 */
[----:B------:R0:W4:Y:S02]  /*20e0*/  @!P2 LDG.E.U16 R120, desc[UR6][R52.64] ;  /* 0x000000063478a981 */ /* 0x000124000c1e1500 */
[----:B0-----:R-:W-:-:S05]  /*20f0*/  IMAD.WIDE R52, R108, 0x2, R116 ;  /* 0x000000026c347825 */ /* 0x001fca00078e0274 */
[----:B------:R-:W4:Y:S01]  /*2100*/  @!P2 LDG.E.U16 R16, desc[UR6][R52.64] ;  /* 0x000000063410a981 */ /* 0x000f22000c1e1500 */
[----:B------:R-:W-:-:S05]  /*2110*/  VIADD R109, R109, 0xffffffff ;  /* 0xffffffff6d6d7836 */ /* 0x000fca0000000000 */
[----:B------:R-:W-:Y:S01]  /*2120*/  ISETP.NE.U32.AND P0, PT, R109, RZ, PT ;  /* 0x000000ff6d00720c */ /* 0x000fe20003f05070 */
[----:B------:R-:W-:Y:S01]  /*2130*/  IMAD.WIDE R116, R107, 0x2, R116 ;  /* 0x000000026b747825 */ /* 0x000fe200078e0274 */
[----:B------:R-:W-:-:S03]  /*2140*/  UIADD3 UR5, UR5, -0x10, URZ ;  /* 0xfffffff005057890 */ /* 0x000fc6000fffe03f */
[----:B------:R-:W-:-:S04]  /*2150*/  IMAD.WIDE R102, R107, 0x2, R102 ;  /* 0x000000026b667825 */ /* 0x000fc800078e0266 */
[----:B------:R-:W-:Y:S02]  /*2160*/  IMAD.MOV.U32 R0, RZ, RZ, R116 ;  /* 0x000000ffff007224 */ /* 0x000fe400078e0074 */
[----:B------:R-:W-:-:S04]  /*2170*/  IMAD.WIDE R100, R107, 0x2, R100 ;  /* 0x000000026b647825 */ /* 0x000fc800078e0264 */
        /* <DEDUP_REMOVED lines=9> */
[----:B------:R-:W-:Y:S01]  /*2210*/  IMAD.WIDE R72, R106, 0x2, R72 ;  /* 0x000000026a487825 */ /* 0x000fe200078e0248 */
[----:B--2---:R-:W-:Y:S04]  /*2220*/  STS.U16 [R3+UR4+0x1000], R58 ;  /* 0x0010003a03007988 */ /* 0x004fe80008000404 */
[----:B-----5:R-:W-:Y:S04]  /*2230*/  STS.U16 [R3+UR4+0x1200], R115 ;  /* 0x0012007303007988 */ /* 0x020fe80008000404 */
[----:B---3--:R0:W-:Y:S04]  /*2240*/  STS.U16 [R110+UR4+0x1100], R114 ;  /* 0x001100726e007988 */ /* 0x0081e80008000404 */
[----:B------:R-:W-:Y:S04]  /*2250*/  STS.U16 [R110+UR4+0x1300], R113 ;  /* 0x001300716e007988 */ /* 0x000fe80008000404 */
[----:B----4-:R-:W-:Y:S04]  /*2260*/  STS.U16 [R3+UR4+0x200], R66 ;  /* 0x0002004203007988 */ /* 0x010fe80008000404 */
[----:B------:R-:W-:Y:S04]  /*2270*/  STS.U16 [R3+UR4+0x100], R67 ;  /* 0x0001004303007988 */ /* 0x000fe80008000404 */
[----:B------:R1:W-:Y:S04]  /*2280*/  STS.U16 [R3+UR4], R112 ;  /* 0x0000007003007988 */ /* 0x0003e80008000404 */
[----:B------:R-:W-:Y:S04]  /*2290*/  STS.U16 [R3+UR4+0x600], R62 ;  /* 0x0006003e03007988 */ /* 0x000fe80008000404 */
        /* <DEDUP_REMOVED lines=11> */
[----:B------:R2:W-:Y:S01]  /*2350*/  STS.U16 [R3+UR4+0xf00], R16 ;  /* 0x000f001003007988 */ /* 0x0005e20008000404 */
[----:B------:R-:W-:Y:S06]  /*2360*/  BAR.SYNC.DEFER_BLOCKING 0x0 ;  /* 0x0000000000007b1d */ /* 0x000fec0000010000 */
[----:B------:R-:W-:Y:S04]  /*2370*/  LDSM.16.MT88.4 R52, [R4+UR4+0x1000] ;  /* 0x001000040434783b */ /* 0x000fe80008004200 */
[----:B------:R-:W3:Y:S04]  /*2380*/  LDSM.16.M88.4 R56, [R2] ;  /* 0x000000000238783b */ /* 0x000ee80000000200 */
[----:B------:R-:W4:Y:S04]  /*2390*/  LDSM.16.M88.4 R60, [R2+0x800] ;  /* 0x00080000023c783b */ /* 0x000f280000000200 */
[----:B------:R-:W5:Y:S01]  /*23a0*/  LDSM.16.MT88.4 R64, [R111+UR4+0x1000] ;  /* 0x001000046f40783b */ /* 0x000f620008004200 */
[----:B0-----:R-:W-:-:S04]  /*23b0*/  IMAD.WIDE R114, R107, 0x2, R98 ;  /* 0x000000026b727825 */ /* 0x001fc800078e0262 */
[----:B-1----:R-:W-:-:S04]  /*23c0*/  IMAD.WIDE R112, R107, 0x2, R94 ;  /* 0x000000026b707825 */ /* 0x002fc800078e025e */
[----:B--2---:R-:W-:Y:S02]  /*23d0*/  IMAD.MOV.U32 R16, RZ, RZ, R117 ;  /* 0x000000ffff107224 */ /* 0x004fe400078e0075 */
[----:B------:R-:W-:Y:S02]  /*23e0*/  IMAD.MOV.U32 R99, RZ, RZ, R114 ;  /* 0x000000ffff637224 */ /* 0x000fe400078e0072 */
[----:B------:R-:W-:Y:S02]  /*23f0*/  IMAD.MOV.U32 R98, RZ, RZ, R115 ;  /* 0x000000ffff627224 */ /* 0x000fe400078e0073 */
[----:B------:R-:W-:Y:S02]  /*2400*/  IMAD.MOV.U32 R95, RZ, RZ, R112 ;  /* 0x000000ffff5f7224 */ /* 0x000fe400078e0070 */
[----:B------:R-:W-:Y:S01]  /*2410*/  IMAD.MOV.U32 R94, RZ, RZ, R113 ;  /* 0x000000ffff5e7224 */ /* 0x000fe200078e0071 */
[C---:B---3--:R-:W-:Y:S06]  /*2420*/  HMMA.16816.F32.BF16 R20, R52.reuse, R56, R20 ;  /* 0x000000383414723c */ /* 0x048fec0000041814 */
[C---:B------:R-:W-:Y:S06]  /*2430*/  HMMA.16816.F32.BF16 R24, R52.reuse, R58, R24 ;  /* 0x0000003a3418723c */ /* 0x040fec0000041818 */
[C---:B----4-:R-:W-:Y:S06]  /*2440*/  HMMA.16816.F32.BF16 R28, R52.reuse, R60, R28 ;  /* 0x0000003c341c723c */ /* 0x050fec000004181c */
[----:B------:R-:W-:Y:S07]  /*2450*/  HMMA.16816.F32.BF16 R32, R52, R62, R32 ;  /* 0x0000003e3420723c */ /* 0x000fee0000041820 */
[----:B------:R-:W-:Y:S01]  /*2460*/  IMAD.WIDE R52, R107, 0x2, R96 ;  /* 0x000000026b347825 */ /* 0x000fe200078e0260 */
[----:B-----5:R-:W-:Y:S03]  /*2470*/  HMMA.16816.F32.BF16 R36, R64, R56, R36 ;  /* 0x000000384024723c */ /* 0x020fe60000041824 */
[----:B------:R-:W-:-:S02]  /*2480*/  IMAD.MOV.U32 R97, RZ, RZ, R52 ;  /* 0x000000ffff617224 */ /* 0x000fc400078e0034 */
[----:B------:R-:W-:Y:S01]  /*2490*/  IMAD.MOV.U32 R96, RZ, RZ, R53 ;  /* 0x000000ffff607224 */ /* 0x000fe200078e0035 */
[----:B------:R-:W-:Y:S01]  /*24a0*/  HMMA.16816.F32.BF16 R40, R64, R58, R40 ;  /* 0x0000003a4028723c */ /* 0x000fe20000041828 */
[----:B------:R-:W-:-:S05]  /*24b0*/  IMAD.WIDE R52, R107, 0x2, R90 ;  /* 0x000000026b347825 */ /* 0x000fca00078e025a */
[----:B------:R-:W-:Y:S01]  /*24c0*/  HMMA.16816.F32.BF16 R44, R64, R60, R44 ;  /* 0x0000003c402c723c */ /* 0x000fe2000004182c */
[----:B------:R-:W-:Y:S02]  /*24d0*/  IMAD.MOV.U32 R91, RZ, RZ, R52 ;  /* 0x000000ffff5b7224 */ /* 0x000fe400078e0034 */
[----:B------:R-:W-:-:S03]  /*24e0*/  IMAD.MOV.U32 R90, RZ, RZ, R53 ;  /* 0x000000ffff5a7224 */ /* 0x000fc600078e0035 */
[----:B------:R-:W-:Y:S01]  /*24f0*/  HMMA.16816.F32.BF16 R48, R64, R62, R48 ;  /* 0x0000003e4030723c */ /* 0x000fe20000041830 */
[----:B------:R-:W-:-:S08]  /*2500*/  NOP ;  /* 0x0000000000007918 */ /* 0x000fd00000000000 */
[----:B------:R-:W-:-:S15]  /*2510*/  @P0 BRA `(.L_x_2) ;  /* 0xfffffff400ac0947 */ /* 0x000fde000383ffff */
[----:B------:R-:W-:Y:S02]  /*2520*/  F2FP.BF16.F32.PACK_AB R2, R43, R39 ;  /* 0x000000272b02723e */ /* 0x000fe400000010ff */
[----:B------:R-:W-:Y:S02]  /*2530*/  F2FP.BF16.F32.PACK_AB R10, R27, R23 ;  /* 0x000000171b0a723e */ /* 0x000fe400000010ff */
[----:B------:R-:W-:Y:S02]  /*2540*/  F2FP.BF16.F32.PACK_AB R16, R41, R37 ;  /* 0x000000252910723e */ /* 0x000fe400000010ff */
[----:B------:R-:W-:Y:S02]  /*2550*/  F2FP.BF16.F32.PACK_AB R18, R25, R21 ;  /* 0x000000151912723e */ /* 0x000fe400000010ff */
[----:B------:R-:W-:Y:S02]  /*2560*/  F2FP.BF16.F32.PACK_AB R3, R51, R47 ;  /* 0x0000002f3303723e */ /* 0x000fe400000010ff */
[----:B------:R-:W-:-:S02]  /*2570*/  F2FP.BF16.F32.PACK_AB R39, R50, R46 ;  /* 0x0000002e3227723e */ /* 0x000fc400000010ff */
        /* <DEDUP_REMOVED lines=9> */
[----:B------:R-:W-:-:S07]  /*2610*/  F2FP.BF16.F32.PACK_AB R24, R24, R20 ;  /* 0x000000141818723e */ /* 0x000fce00000010ff */
.L_x_1:
[----:B------:R-:W0:Y:S01]  /*2620*/  S2UR UR5, SR_CgaCtaId ;  /* 0x00000000000579c3 */ /* 0x000e220000008800 */
[----:B------:R-:W-:-:S07]  /*2630*/  ISETP.NE.U32.AND P0, PT, R6, RZ, PT ;  /* 0x000000ff0600720c */ /* 0x000fce0003f05070 */
[----:B------:R-:W-:Y:S01]  /*2640*/  BAR.SYNC.DEFER_BLOCKING 0x0 ;  /* 0x0000000000007b1d */ /* 0x000fe20000010000 */
[----:B------:R-:W-:Y:S01]  /*2650*/  IMAD.SHL.U32 R0, R15, 0x4, RZ ;  /* 0x000000040f007824 */ /* 0x000fe200078e00ff */
[----:B------:R-:W-:Y:S01]  /*2660*/  LOP3.LUT R20, R5, 0x180, RZ, 0xc0, !PT ;  /* 0x0000018005147812 */ /* 0x000fe200078ec0ff */
[C---:B------:R-:W-:Y:S01]  /*2670*/  IMAD.SHL.U32 R6, R15.reuse, 0x200, RZ ;  /* 0x000002000f067824 */ /* 0x040fe200078e00ff */
[----:B------:R-:W-:Y:S02]  /*2680*/  SEL R4, RZ, 0x840, !P0 ;  /* 0x00000840ff047807 */ /* 0x000fe40004000000 */
[----:B------:R-:W-:Y:S01]  /*2690*/  UMOV UR4, 0x400 ;  /* 0x0000040000047882 */ /* 0x000fe20000000000 */
[----:B------:R-:W-:Y:S01]  /*26a0*/  LOP3.LUT R20, R20, 0x48, R15, 0xf8, !PT ;  /* 0x0000004814147812 */ /* 0x000fe200078ef80f */
[----:B------:R-:W-:Y:S01]  /*26b0*/  ULDC.64 UR10, c[0x0][0x228] ;  /* 0x00008a00000a7ab9 */ /* 0x000fe20000000a00 */
[----:B------:R-:W-:Y:S01]  /*26c0*/  LOP3.LUT R4, R4, 0x40, R7, 0x78, !PT ;  /* 0x0000004004047812 */ /* 0x000fe200078e7807 */
[----:B------:R-:W-:Y:S01]  /*26d0*/  ULDC.64 UR8, c[0x0][0x220] ;  /* 0x0000880000087ab9 */ /* 0x000fe20000000a00 */
[----:B------:R-:W-:Y:S01]  /*26e0*/  LOP3.LUT R7, R0, 0x38, RZ, 0xc0, !PT ;  /* 0x0000003800077812 */ /* 0x000fe200078ec0ff */
[----:B------:R-:W-:Y:S01]  /*26f0*/  IMAD.SHL.U32 R0, R15, 0x10, RZ ;  /* 0x000000100f007824 */ /* 0x000fe200078e00ff */
[----:B------:R-:W-:-:S02]  /*2700*/  LOP3.LUT R5, R6, 0x1800, RZ, 0xc0, !PT ;  /* 0x0000180006057812 */ /* 0x000fc400078ec0ff */
[----:B------:R-:W-:Y:S01]  /*2710*/  LOP3.LUT R6, R8, 0x78, R13, 0xfe, !PT ;  /* 0x0000007808067812 */ /* 0x000fe200078efe0d */
[----:B------:R-:W-:Y:S01]  /*2720*/  IMAD R7, R12, 0x10, R7 ;  /* 0x000000100c077824 */ /* 0x000fe200078e0207 */
[----:B------:R-:W-:Y:S02]  /*2730*/  LOP3.LUT R5, R5, 0x70, R0, 0xf8, !PT ;  /* 0x0000007005057812 */ /* 0x000fe400078ef800 */
[----:B------:R-:W-:Y:S01]  /*2740*/  ISETP.GE.AND P0, PT, R14, UR10, PT ;  /* 0x0000000a0e007c0c */ /* 0x000fe2000bf06270 */
[----:B------:R-:W-:Y:S01]  /*2750*/  IMAD.IADD R4, R7, 0x1, R4 ;  /* 0x0000000107047824 */ /* 0x000fe200078e0204 */
[----:B------:R-:W-:Y:S01]  /*2760*/  LOP3.LUT R12, R5, R20, RZ, 0x3c, !PT ;  /* 0x00000014050c7212 */ /* 0x000fe200078e3cff */
[----:B0-----:R-:W-:Y:S01]  /*2770*/  ULEA UR4, UR5, UR4, 0x18 ;  /* 0x0000000405047291 */ /* 0x001fe2000f8ec03f */
[----:B------:R-:W0:Y:S01]  /*2780*/  LDC R20, c[0x0][0x248] ;  /* 0x00009200ff147b82 */ /* 0x000e220000000800 */
[----:B------:R-:W-:Y:S01]  /*2790*/  LOP3.LUT R7, R8, R13, RZ, 0xfc, !PT ;  /* 0x0000000d08077212 */ /* 0x000fe200078efcff */
[----:B------:R-:W-:Y:S01]  /*27a0*/  ULDC UR5, c[0x0][0x244] ;  /* 0x0000910000057ab9 */ /* 0x000fe20000000800 */
[----:B------:R-:W-:Y:S01]  /*27b0*/  LOP3.LUT R5, R4, 0x8, RZ, 0x3c, !PT ;  /* 0x0000000804057812 */ /* 0x000fe200078e3cff */
[----:B------:R-:W-:Y:S01]  /*27c0*/  IMAD R14, R14, UR5, RZ ;  /* 0x000000050e0e7c24 */ /* 0x000fe2000f8e02ff */
[----:B------:R-:W-:-:S02]  /*27d0*/  LOP3.LUT R44, R12, 0x8, RZ, 0x3c, !PT ;  /* 0x000000080c2c7812 */ /* 0x000fc400078e3cff */
[----:B------:R-:W-:Y:S01]  /*27e0*/  ISETP.LT.AND P1, PT, R6, UR11, !P0 ;  /* 0x0000000b06007c0c */ /* 0x000fe2000c721270 */
[----:B------:R1:W-:Y:S01]  /*27f0*/  STS.64 [R4+UR4], R24 ;  /* 0x0000001804007988 */ /* 0x0003e20008000a04 */
[----:B------:R-:W-:Y:S02]  /*2800*/  ISETP.LT.AND P2, PT, R7, UR11, !P0 ;  /* 0x0000000b07007c0c */ /* 0x000fe4000c741270 */
[----:B------:R-:W-:Y:S01]  /*2810*/  LEA R21, P4, R14, UR8, 0x1 ;  /* 0x000000080e157c11 */ /* 0x000fe2000f8808ff */
[----:B------:R2:W-:Y:S01]  /*2820*/  STS.64 [R4+UR4+0x100], R18 ;  /* 0x0001001204007988 */ /* 0x0005e20008000a04 */
[C-C-:B------:R-:W-:Y:S02]  /*2830*/  LOP3.LUT R0, R8.reuse, 0x74, R13.reuse, 0xfe, !PT ;  /* 0x0000007408007812 */ /* 0x140fe400078efe0d */
[C-C-:B------:R-:W-:Y:S01]  /*2840*/  LOP3.LUT R40, R8.reuse, 0x70, R13.reuse, 0xfe, !PT ;  /* 0x0000007008287812 */ /* 0x140fe200078efe0d */
[----:B------:R0:W-:Y:S01]  /*2850*/  STS.64 [R4+UR4+0x80], R36 ;  /* 0x0000802404007988 */ /* 0x0001e20008000a04 */
[----:B------:R-:W-:-:S02]  /*2860*/  LOP3.LUT R23, R8, 0x68, R13, 0xfe, !PT ;  /* 0x0000006808177812 */ /* 0x000fc400078efe0d */
[C-C-:B------:R-:W-:Y:S01]  /*2870*/  LOP3.LUT R45, R8.reuse, 0x58, R13.reuse, 0xfe, !PT ;  /* 0x00000058082d7812 */ /* 0x140fe200078efe0d */
[----:B------:R-:W-:Y:S01]  /*2880*/  STS.64 [R4+UR4+0x180], R16 ;  /* 0x0001801004007988 */ /* 0x000fe20008000a04 */
[C-C-:B-1----:R-:W-:Y:S02]  /*2890*/  LOP3.LUT R25, R8.reuse, 0x64, R13.reuse, 0xfe, !PT ;  /* 0x0000006408197812 */ /* 0x142fe400078efe0d */
[C-C-:B------:R-:W-:Y:S01]  /*28a0*/  LOP3.LUT R24, R8.reuse, 0x60, R13.reuse, 0xfe, !PT ;  /* 0x0000006008187812 */ /* 0x140fe200078efe0d */
[----:B------:R1:W-:Y:S01]  /*28b0*/  STS.64 [R5+UR4+0x1000], R26 ;  /* 0x0010001a05007988 */ /* 0x0003e20008000a04 */
[C-C-:B--2---:R-:W-:Y:S02]  /*28c0*/  LOP3.LUT R19, R8.reuse, 0x6c, R13.reuse, 0xfe, !PT ;  /* 0x0000006c08137812 */ /* 0x144fe400078efe0d */
[C-C-:B------:R-:W-:Y:S01]  /*28d0*/  LOP3.LUT R46, R8.reuse, 0x54, R13.reuse, 0xfe, !PT ;  /* 0x00000054082e7812 */ /* 0x140fe200078efe0d */
[----:B------:R-:W-:Y:S01]  /*28e0*/  STS.64 [R5+UR4+0x1100], R10 ;  /* 0x0011000a05007988 */ /* 0x000fe20008000a04 */
[----:B0-----:R-:W-:Y:S01]  /*28f0*/  IMAD R37, R7, R20, RZ ;  /* 0x0000001407257224 */ /* 0x001fe200078e02ff */
[----:B------:R-:W-:-:S02]  /*2900*/  LOP3.LUT R47, R8, 0x50, R13, 0xfe, !PT ;  /* 0x00000050082f7812 */ /* 0x000fc400078efe0d */
[----:B------:R0:W-:Y:S01]  /*2910*/  STS.64 [R5+UR4+0x1080], R38 ;  /* 0x0010802605007988 */ /* 0x0001e20008000a04 */
[C-C-:B------:R-:W-:Y:S02]  /*2920*/  LOP3.LUT R48, R8.reuse, 0x4c, R13.reuse, 0xfe, !PT ;  /* 0x0000004c08307812 */ /* 0x140fe400078efe0d */
[C-C-:B------:R-:W-:Y:S01]  /*2930*/  LOP3.LUT R49, R8.reuse, 0x48, R13.reuse, 0xfe, !PT ;  /* 0x0000004808317812 */ /* 0x140fe200078efe0d */
[----:B------:R-:W-:Y:S01]  /*2940*/  STS.64 [R5+UR4+0x1180], R2 ;  /* 0x0011800205007988 */ /* 0x000fe20008000a04 */
[C-C-:B-1----:R-:W-:Y:S02]  /*2950*/  LOP3.LUT R26, R8.reuse, 0x5c, R13.reuse, 0xfe, !PT ;  /* 0x0000005c081a7812 */ /* 0x142fe400078efe0d */
[C-C-:B------:R-:W-:Y:S01]  /*2960*/  LOP3.LUT R50, R8.reuse, 0x44, R13.reuse, 0xfe, !PT ;  /* 0x0000004408327812 */ /* 0x140fe200078efe0d */
[----:B------:R-:W-:Y:S01]  /*2970*/  BAR.SYNC.DEFER_BLOCKING 0x0 ;  /* 0x0000000000007b1d */ /* 0x000fe20000010000 */
[C-C-:B------:R-:W-:Y:S02]  /*2980*/  LOP3.LUT R51, R8.reuse, 0x40, R13.reuse, 0xfe, !PT ;  /* 0x0000004008337812 */ /* 0x140fe400078efe0d */
[----:B------:R-:W-:-:S02]  /*2990*/  LOP3.LUT R52, R8, 0x3c, R13, 0xfe, !PT ;  /* 0x0000003c08347812 */ /* 0x000fc400078efe0d */
[C-C-:B------:R-:W-:Y:S02]  /*29a0*/  LOP3.LUT R53, R8.reuse, 0x38, R13.reuse, 0xfe, !PT ;  /* 0x0000003808357812 */ /* 0x140fe400078efe0d */
[C-C-:B------:R-:W-:Y:S02]  /*29b0*/  LOP3.LUT R54, R8.reuse, 0x34, R13.reuse, 0xfe, !PT ;  /* 0x0000003408367812 */ /* 0x140fe400078efe0d */
[C-C-:B------:R-:W-:Y:S02]  /*29c0*/  LOP3.LUT R55, R8.reuse, 0x30, R13.reuse, 0xfe, !PT ;  /* 0x0000003008377812 */ /* 0x140fe400078efe0d */
[C-C-:B------:R-:W-:Y:S02]  /*29d0*/  LOP3.LUT R56, R8.reuse, 0x2c, R13.reuse, 0xfe, !PT ;  /* 0x0000002c08387812 */ /* 0x140fe400078efe0d */
[C-C-:B------:R-:W-:Y:S02]  /*29e0*/  LOP3.LUT R27, R8.reuse, 0x28, R13.reuse, 0xfe, !PT ;  /* 0x00000028081b7812 */ /* 0x140fe400078efe0d */
[----:B0-----:R-:W-:-:S02]  /*29f0*/  LOP3.LUT R38, R8, 0x24, R13, 0xfe, !PT ;  /* 0x0000002408267812 */ /* 0x001fc400078efe0d */
[C-C-:B------:R-:W-:Y:S02]  /*2a00*/  LOP3.LUT R39, R8.reuse, 0x20, R13.reuse, 0xfe, !PT ;  /* 0x0000002008277812 */ /* 0x140fe400078efe0d */
[C-C-:B------:R-:W-:Y:S02]  /*2a10*/  LOP3.LUT R41, R8.reuse, 0x1c, R13.reuse, 0xfe, !PT ;  /* 0x0000001c08297812 */ /* 0x140fe400078efe0d */
[C-C-:B------:R-:W-:Y:S02]  /*2a20*/  LOP3.LUT R42, R8.reuse, 0x18, R13.reuse, 0xfe, !PT ;  /* 0x00000018082a7812 */ /* 0x140fe400078efe0d */
[C-C-:B------:R-:W-:Y:S01]  /*2a30*/  LOP3.LUT R35, R8.reuse, 0x14, R13.reuse, 0xfe, !PT ;  /* 0x0000001408237812 */ /* 0x140fe200078efe0d */
[----:B------:R-:W0:Y:S01]  /*2a40*/  LDS.64 R16, [R12+UR4] ;  /* 0x000000040c107984 */ /* 0x000e220008000a00 */
[C-C-:B------:R-:W-:Y:S02]  /*2a50*/  LOP3.LUT R36, R8.reuse, 0x10, R13.reuse, 0xfe, !PT ;  /* 0x0000001008247812 */ /* 0x140fe400078efe0d */
[C-C-:B------:R-:W-:Y:S01]  /*2a60*/  LOP3.LUT R18, R8.reuse, 0x7c, R13.reuse, 0xfe, !PT ;  /* 0x0000007c08127812 */ /* 0x140fe200078efe0d */
[----:B------:R-:W1:Y:S01]  /*2a70*/  LDS.64 R10, [R44+UR4] ;  /* 0x000000042c0a7984 */ /* 0x000e620008000a00 */
[----:B------:R-:W-:-:S02]  /*2a80*/  LOP3.LUT R15, R8, 0xc, R13, 0xfe, !PT ;  /* 0x0000000c080f7812 */ /* 0x000fc400078efe0d */
[C-C-:B------:R-:W-:Y:S01]  /*2a90*/  LOP3.LUT R29, R8.reuse, 0x8, R13.reuse, 0xfe, !PT ;  /* 0x00000008081d7812 */ /* 0x140fe200078efe0d */
[----:B------:R-:W2:Y:S01]  /*2aa0*/  LDS.64 R2, [R12+UR4+0x200] ;  /* 0x000200040c027984 */ /* 0x000ea20008000a00 */
[----:B------:R-:W-:Y:S01]  /*2ab0*/  LOP3.LUT R13, R8, 0x4, R13, 0xfe, !PT ;  /* 0x00000004080d7812 */ /* 0x000fe200078efe0d */
[-C--:B------:R-:W-:Y:S01]  /*2ac0*/  IMAD R43, R15, R20.reuse, RZ ;  /* 0x000000140f2b7224 */ /* 0x080fe200078e02ff */
[----:B------:R-:W-:Y:S01]  /*2ad0*/  LEA.HI.X.SX32 R22, R14, UR9, 0x1, P4 ;  /* 0x000000090e167c11 */ /* 0x000fe2000a0f0eff */
[----:B------:R-:W3:Y:S01]  /*2ae0*/  LDS.64 R4, [R44+UR4+0x200] ;  /* 0x000200042c047984 */ /* 0x000ee20008000a00 */
[-C--:B------:R-:W-:Y:S01]  /*2af0*/  LEA R28, P5, R37, R21.reuse, 0x1 ;  /* 0x00000015251c7211 */ /* 0x080fe200078a08ff */
[CC--:B------:R-:W-:Y:S01]  /*2b00*/  IMAD R31, R13.reuse, R20.reuse, RZ ;  /* 0x000000140d1f7224 */ /* 0x0c0fe200078e02ff */
[----:B------:R-:W-:Y:S01]  /*2b10*/  ISETP.LT.AND P3, PT, R13, UR11, !P0 ;  /* 0x0000000b0d007c0c */ /* 0x000fe2000c761270 */
[----:B------:R-:W4:Y:S01]  /*2b20*/  LDS.64 R6, [R12+UR4+0x400] ;  /* 0x000400040c067984 */ /* 0x000f220008000a00 */
[C---:B------:R-:W-:Y:S01]  /*2b30*/  ISETP.LT.AND P4, PT, R29.reuse, UR11, !P0 ;  /* 0x0000000b1d007c0c */ /* 0x040fe2000c781270 */
[----:B------:R-:W-:Y:S01]  /*2b40*/  IMAD R33, R29, R20, RZ ;  /* 0x000000141d217224 */ /* 0x000fe200078e02ff */
[-C--:B------:R-:W-:Y:S01]  /*2b50*/  LEA.HI.X.SX32 R29, R37, R22.reuse, 0x1, P5 ;  /* 0x00000016251d7211 */ /* 0x080fe200028f0eff */
[----:B------:R-:W5:Y:S01]  /*2b60*/  LDS.64 R8, [R44+UR4+0x400] ;  /* 0x000400042c087984 */ /* 0x000f620008000a00 */
[----:B------:R-:W-:Y:S01]  /*2b70*/  ISETP.LT.AND P5, PT, R15, UR11, !P0 ;  /* 0x0000000b0f007c0c */ /* 0x000fe2000c7a1270 */
[----:B------:R-:W-:Y:S01]  /*2b80*/  IMAD R37, R20, 0x10, R37 ;  /* 0x0000001014257824 */ /* 0x000fe200078e0225 */
[CC--:B------:R-:W-:Y:S01]  /*2b90*/  LEA R30, P6, R31.reuse, R21.reuse, 0x1 ;  /* 0x000000151f1e7211 */ /* 0x0c0fe200078c08ff */
[----:B------:R-:W5:Y:S03]  /*2ba0*/  LDS.64 R12, [R12+UR4+0x600] ;  /* 0x000600040c0c7984 */ /* 0x000f660008000a00 */
[----:B------:R-:W-:Y:S01]  /*2bb0*/  LEA.HI.X.SX32 R31, R31, R22, 0x1, P6 ;  /* 0x000000161f1f7211 */ /* 0x000fe200030f0eff */
[----:B------:R-:W5:Y:S01]  /*2bc0*/  LDS.64 R14, [R44+UR4+0x600] ;  /* 0x000600042c0e7984 */ /* 0x000f620008000a00 */
[----:B------:R-:W-:-:S03]  /*2bd0*/  LEA R34, P6, R43, R21, 0x1 ;  /* 0x000000152b227211 */ /* 0x000fc600078c08ff */
[----:B0-----:R0:W-:Y:S01]  /*2be0*/  @P2 STG.E.U16 desc[UR6][R28.64], R16 ;  /* 0x000000101c002986 */ /* 0x0011e2000c101506 */
[----:B------:R-:W-:-:S03]  /*2bf0*/  LEA R32, P2, R33, R21, 0x1 ;  /* 0x0000001521207211 */ /* 0x000fc600078408ff */
[----:B-1----:R1:W-:Y:S01]  /*2c00*/  @P3 STG.E.U16 desc[UR6][R30.64], R10 ;  /* 0x0000000a1e003986 */ /* 0x0023e2000c101506 */
[-C--:B------:R-:W-:Y:S02]  /*2c10*/  LEA.HI.X.SX32 R33, R33, R22.reuse, 0x1, P2 ;  /* 0x0000001621217211 */ /* 0x080fe400010f0eff */
[----:B------:R-:W-:Y:S02]  /*2c20*/  ISETP.LT.AND P3, PT, R36, UR11, !P0 ;  /* 0x0000000b24007c0c */ /* 0x000fe4000c761270 */
[----:B------:R-:W-:Y:S01]  /*2c30*/  ISETP.LT.AND P2, PT, R35, UR11, !P0 ;  /* 0x0000000b23007c0c */ /* 0x000fe2000c741270 */
[----:B--2---:R2:W-:Y:S01]  /*2c40*/  @P4 STG.E.U16 desc[UR6][R32.64], R2 ;  /* 0x0000000220004986 */ /* 0x0045e2000c101506 */
[-C--:B------:R-:W-:Y:S01]  /*2c50*/  LEA R36, P4, R37, R21.reuse, 0x1 ;  /* 0x0000001525247211 */ /* 0x080fe200078808ff */
[C---:B0-----:R-:W-:Y:S01]  /*2c60*/  IMAD R29, R20.reuse, 0x4, R37 ;  /* 0x00000004141d7824 */ /* 0x041fe200078e0225 */
[-C--:B------:R-:W-:Y:S02]  /*2c70*/  LEA.HI.X.SX32 R35, R43, R22.reuse, 0x1, P6 ;  /* 0x000000162b237211 */ /* 0x080fe400030f0eff */
[----:B------:R-:W-:Y:S01]  /*2c80*/  LEA.HI.X.SX32 R37, R37, R22, 0x1, P4 ;  /* 0x0000001625257211 */ /* 0x000fe200020f0eff */
[----:B-1----:R-:W-:Y:S01]  /*2c90*/  IMAD R31, R20, 0x4, R29 ;  /* 0x00000004141f7824 */ /* 0x002fe200078e021d */
[----:B------:R-:W-:Y:S01]  /*2ca0*/  LEA R28, P6, R29, R21, 0x1 ;  /* 0x000000151d1c7211 */ /* 0x000fe200078c08ff */
[----:B---3--:R0:W-:Y:S01]  /*2cb0*/  @P5 STG.E.U16 desc[UR6][R34.64], R4 ;  /* 0x0000000422005986 */ /* 0x0081e2000c101506 */
[----:B------:R-:W-:-:S02]  /*2cc0*/  ISETP.LT.AND P4, PT, R42, UR11, !P0 ;  /* 0x0000000b2a007c0c */ /* 0x000fc4000c781270 */
[----:B------:R-:W-:Y:S01]  /*2cd0*/  ISETP.LT.AND P5, PT, R41, UR11, !P0 ;  /* 0x0000000b29007c0c */ /* 0x000fe2000c7a1270 */
[C---:B--2---:R-:W-:Y:S01]  /*2ce0*/  IMAD R33, R20.reuse, 0x4, R31 ;  /* 0x0000000414217824 */ /* 0x044fe200078e021f */
[----:B----4-:R-:W-:Y:S01]  /*2cf0*/  @P3 STG.E.U16 desc[UR6][R36.64], R6 ;  /* 0x0000000624003986 */ /* 0x010fe2000c101506 */
[-C--:B------:R-:W-:Y:S02]  /*2d00*/  LEA.HI.X.SX32 R29, R29, R22.reuse, 0x1, P6 ;  /* 0x000000161d1d7211 */ /* 0x080fe400030f0eff */
[-C--:B------:R-:W-:Y:S02]  /*2d10*/  LEA R30, P3, R31, R21.reuse, 0x1 ;  /* 0x000000151f1e7211 */ /* 0x080fe400078608ff */
[----:B------:R-:W-:Y:S01]  /*2d20*/  LEA R32, P6, R33, R21, 0x1 ;  /* 0x0000001521207211 */ /* 0x000fe200078c08ff */
[----:B-----5:R1:W-:Y:S01]  /*2d30*/  @P2 STG.E.U16 desc[UR6][R28.64], R8 ;  /* 0x000000081c002986 */ /* 0x0203e2000c101506 */
[----:B0-----:R-:W-:Y:S01]  /*2d40*/  IMAD R35, R20, 0x4, R33 ;  /* 0x0000000414237824 */ /* 0x001fe200078e0221 */
[----:B------:R-:W-:-:S02]  /*2d50*/  LEA.HI.X.SX32 R31, R31, R22, 0x1, P3 ;  /* 0x000000161f1f7211 */ /* 0x000fc400018f0eff */
[----:B------:R-:W-:Y:S02]  /*2d60*/  ISETP.LT.AND P2, PT, R39, UR11, !P0 ;  /* 0x0000000b27007c0c */ /* 0x000fe4000c741270 */
[-C--:B------:R-:W-:Y:S01]  /*2d70*/  LEA.HI.X.SX32 R33, R33, R22.reuse, 0x1, P6 ;  /* 0x0000001621217211 */ /* 0x080fe200030f0eff */
[----:B------:R0:W-:Y:S01]  /*2d80*/  @P4 STG.E.U16 desc[UR6][R30.64], R12 ;  /* 0x0000000c1e004986 */ /* 0x0001e2000c101506 */
[CC--:B------:R-:W-:Y:S02]  /*2d90*/  LEA R34, P6, R35.reuse, R21.reuse, 0x1 ;  /* 0x0000001523227211 */ /* 0x0c0fe400078c08ff */
[----:B------:R-:W-:Y:S01]  /*2da0*/  ISETP.LT.AND P4, PT, R38, UR11, !P0 ;  /* 0x0000000b26007c0c */ /* 0x000fe2000c781270 */
[----:B------:R2:W-:Y:S01]  /*2db0*/  @P5 STG.E.U16 desc[UR6][R32.64], R14 ;  /* 0x0000000e20005986 */ /* 0x0005e2000c101506 */
[C---:B-1----:R-:W-:Y:S01]  /*2dc0*/  IMAD R29, R20.reuse, 0x4, R35 ;  /* 0x00000004141d7824 */ /* 0x042fe200078e0223 */
[----:B------:R-:W-:Y:S02]  /*2dd0*/  LEA.HI.X.SX32 R35, R35, R22, 0x1, P6 ;  /* 0x0000001623237211 */ /* 0x000fe400030f0eff */
[----:B------:R-:W-:Y:S01]  /*2de0*/  ISETP.LT.AND P5, PT, R27, UR11, !P0 ;  /* 0x0000000b1b007c0c */ /* 0x000fe2000c7a1270 */
[----:B------:R-:W-:Y:S01]  /*2df0*/  IMAD R27, R20, 0x4, R29 ;  /* 0x00000004141b7824 */ /* 0x000fe200078e021d */
[----:B------:R-:W-:-:S02]  /*2e00*/  LEA R28, P6, R29, R21, 0x1 ;  /* 0x000000151d1c7211 */ /* 0x000fc400078c08ff */
[----:B------:R-:W-:Y:S02]  /*2e10*/  PRMT R16, R16, 0x7632, R16 ;  /* 0x0000763210107816 */ /* 0x000fe40000000010 */
[-C--:B------:R-:W-:Y:S02]  /*2e20*/  LEA.HI.X.SX32 R29, R29, R22.reuse, 0x1, P6 ;  /* 0x000000161d1d7211 */ /* 0x080fe400030f0eff */
[CC--:B0-----:R-:W-:Y:S01]  /*2e30*/  LEA R30, P6, R27.reuse, R21.reuse, 0x1 ;  /* 0x000000151b1e7211 */ /* 0x0c1fe200078c08ff */
[----:B--2---:R-:W-:Y:S01]  /*2e40*/  IMAD R33, R20, 0x4, R27 ;  /* 0x0000000414217824 */ /* 0x004fe200078e021b */
[----:B------:R-:W-:Y:S01]  /*2e50*/  PRMT R14, R10, 0x7632, R14 ;  /* 0x000076320a0e7816 */ /* 0x000fe2000000000e */
[----:B------:R0:W-:Y:S01]  /*2e60*/  @P2 STG.E.U16 desc[UR6][R34.64], R16 ;  /* 0x0000001022002986 */ /* 0x0001e2000c101506 */
[----:B------:R-:W-:Y:S02]  /*2e70*/  ISETP.LT.AND P2, PT, R56, UR11, !P0 ;  /* 0x0000000b38007c0c */ /* 0x000fe4000c741270 */
[----:B------:R-:W-:Y:S01]  /*2e80*/  LEA.HI.X.SX32 R31, R27, R22, 0x1, P6 ;  /* 0x000000161b1f7211 */ /* 0x000fe200030f0eff */
[----:B------:R1:W-:Y:S01]  /*2e90*/  @P4 STG.E.U16 desc[UR6][R28.64], R14 ;  /* 0x0000000e1c004986 */ /* 0x0003e2000c101506 */
[----:B------:R-:W-:Y:S01]  /*2ea0*/  LEA R32, P6, R33, R21, 0x1 ;  /* 0x0000001521207211 */ /* 0x000fe200078c08ff */
[----:B------:R-:W-:Y:S01]  /*2eb0*/  IMAD R27, R20, 0x4, R33 ;  /* 0x00000004141b7824 */ /* 0x000fe200078e0221 */
[----:B------:R-:W-:-:S02]  /*2ec0*/  PRMT R2, R2, 0x7632, R2 ;  /* 0x0000763202027816 */ /* 0x000fc40000000002 */
[----:B------:R-:W-:Y:S01]  /*2ed0*/  ISETP.LT.AND P4, PT, R55, UR11, !P0 ;  /* 0x0000000b37007c0c */ /* 0x000fe2000c781270 */
[----:B------:R-:W-:Y:S01]  /*2ee0*/  IMAD R37, R20, 0x4, R27 ;  /* 0x0000000414257824 */ /* 0x000fe200078e021b */
[-C--:B------:R-:W-:Y:S01]  /*2ef0*/  LEA.HI.X.SX32 R33, R33, R22.reuse, 0x1, P6 ;  /* 0x0000001621217211 */ /* 0x080fe200030f0eff */
[----:B------:R-:W-:Y:S01]  /*2f00*/  @P5 STG.E.U16 desc[UR6][R30.64], R2 ;  /* 0x000000021e005986 */ /* 0x000fe2000c101506 */
[----:B0-----:R-:W-:Y:S02]  /*2f10*/  PRMT R16, R4, 0x7632, R16 ;  /* 0x0000763204107816 */ /* 0x001fe40000000010 */
[C---:B------:R-:W-:Y:S02]  /*2f20*/  LEA R34, P6, R27.reuse, R21, 0x1 ;  /* 0x000000151b227211 */ /* 0x040fe400078c08ff */
[----:B------:R-:W-:Y:S01]  /*2f30*/  ISETP.LT.AND P5, PT, R54, UR11, !P0 ;  /* 0x0000000b36007c0c */ /* 0x000fe2000c7a1270 */
[----:B------:R0:W-:Y:S01]  /*2f40*/  @P2 STG.E.U16 desc[UR6][R32.64], R16 ;  /* 0x0000001020002986 */ /* 0x0001e2000c101506 */
[----:B------:R-:W-:Y:S01]  /*2f50*/  LEA.HI.X.SX32 R35, R27, R22, 0x1, P6 ;  /* 0x000000161b237211 */ /* 0x000fe200030f0eff */
[----:B------:R-:W-:Y:S01]  /*2f60*/  IMAD R27, R20, 0x4, R37 ;  /* 0x00000004141b7824 */ /* 0x000fe200078e0225 */
[----:B------:R-:W-:-:S02]  /*2f70*/  PRMT R6, R6, 0x7632, R6 ;  /* 0x0000763206067816 */ /* 0x000fc40000000006 */
[----:B------:R-:W-:Y:S02]  /*2f80*/  ISETP.LT.AND P2, PT, R53, UR11, !P0 ;  /* 0x0000000b35007c0c */ /* 0x000fe4000c741270 */
[CC--:B-1----:R-:W-:Y:S01]  /*2f90*/  LEA R28, P6, R37.reuse, R21.reuse, 0x1 ;  /* 0x00000015251c7211 */ /* 0x0c2fe200078c08ff */
[----:B------:R-:W-:Y:S01]  /*2fa0*/  @P4 STG.E.U16 desc[UR6][R34.64], R6 ;  /* 0x0000000622004986 */ /* 0x000fe2000c101506 */
[----:B------:R-:W-:Y:S02]  /*2fb0*/  PRMT R14, R8, 0x7632, R14 ;  /* 0x00007632080e7816 */ /* 0x000fe4000000000e */
[-C--:B------:R-:W-:Y:S01]  /*2fc0*/  LEA.HI.X.SX32 R29, R37, R22.reuse, 0x1, P6 ;  /* 0x00000016251d7211 */ /* 0x080fe200030f0eff */
[----:B0-----:R-:W-:Y:S01]  /*2fd0*/  IMAD R33, R20, 0x4, R27 ;  /* 0x0000000414217824 */ /* 0x001fe200078e021b */
[C---:B------:R-:W-:Y:S02]  /*2fe0*/  LEA R30, P4, R27.reuse, R21, 0x1 ;  /* 0x000000151b1e7211 */ /* 0x040fe400078808ff */
[----:B------:R-:W-:Y:S01]  /*2ff0*/  ISETP.LT.AND P6, PT, R52, UR11, !P0 ;  /* 0x0000000b34007c0c */ /* 0x000fe2000c7c1270 */
[----:B------:R0:W-:Y:S01]  /*3000*/  @P5 STG.E.U16 desc[UR6][R28.64], R14 ;  /* 0x0000000e1c005986 */ /* 0x0001e2000c101506 */
[----:B------:R-:W-:Y:S01]  /*3010*/  LEA.HI.X.SX32 R31, R27, R22, 0x1, P4 ;  /* 0x000000161b1f7211 */ /* 0x000fe200020f0eff */
[----:B------:R-:W-:Y:S01]  /*3020*/  IMAD R27, R20, 0x4, R33 ;  /* 0x00000004141b7824 */ /* 0x000fe200078e0221 */
[----:B------:R-:W-:-:S02]  /*3030*/  PRMT R12, R12, 0x7632, R12 ;  /* 0x000076320c0c7816 */ /* 0x000fc4000000000c */
[----:B------:R-:W-:Y:S02]  /*3040*/  ISETP.LT.AND P4, PT, R51, UR11, !P0 ;  /* 0x0000000b33007c0c */ /* 0x000fe4000c781270 */
[CC--:B------:R-:W-:Y:S01]  /*3050*/  LEA R32, P5, R33.reuse, R21.reuse, 0x1 ;  /* 0x0000001521207211 */ /* 0x0c0fe200078a08ff */
[----:B------:R1:W-:Y:S01]  /*3060*/  @P2 STG.E.U16 desc[UR6][R30.64], R12 ;  /* 0x0000000c1e002986 */ /* 0x0003e2000c101506 */
[----:B------:R-:W-:Y:S02]  /*3070*/  PRMT R16, R14, 0x7632, R16 ;  /* 0x000076320e107816 */ /* 0x000fe40000000010 */
[-C--:B------:R-:W-:Y:S01]  /*3080*/  LEA.HI.X.SX32 R33, R33, R22.reuse, 0x1, P5 ;  /* 0x0000001621217211 */ /* 0x080fe200028f0eff */
[----:B0-----:R-:W-:Y:S01]  /*3090*/  IMAD R29, R20, 0x4, R27 ;  /* 0x00000004141d7824 */ /* 0x001fe200078e021b */
[CC--:B------:R-:W-:Y:S02]  /*30a0*/  LEA R34, P2, R27.reuse, R21.reuse, 0x1 ;  /* 0x000000151b227211 */ /* 0x0c0fe400078408ff */
[----:B------:R-:W-:Y:S01]  /*30b0*/  ISETP.LT.AND P5, PT, R50, UR11, !P0 ;  /* 0x0000000b32007c0c */ /* 0x000fe2000c7a1270 */
[----:B------:R0:W-:Y:S01]  /*30c0*/  @P6 STG.E.U16 desc[UR6][R32.64], R16 ;  /* 0x0000001020006986 */ /* 0x0001e2000c101506 */
[----:B------:R-:W-:Y:S01]  /*30d0*/  LEA.HI.X.SX32 R35, R27, R22, 0x1, P2 ;  /* 0x000000161b237211 */ /* 0x000fe200010f0eff */
[----:B------:R-:W-:Y:S01]  /*30e0*/  IMAD R27, R20, 0x4, R29 ;  /* 0x00000004141b7824 */ /* 0x000fe200078e021d */
[----:B------:R-:W-:-:S02]  /*30f0*/  LEA R28, P6, R29, R21, 0x1 ;  /* 0x000000151d1c7211 */ /* 0x000fc400078c08ff */
[----:B------:R-:W-:Y:S01]  /*3100*/  ISETP.LT.AND P2, PT, R49, UR11, !P0 ;  /* 0x0000000b31007c0c */ /* 0x000fe2000c741270 */
[----:B------:R2:W-:Y:S01]  /*3110*/  @P4 STG.E.U16 desc[UR6][R34.64], R17 ;  /* 0x0000001122004986 */ /* 0x0005e2000c101506 */
[-C--:B------:R-:W-:Y:S01]  /*3120*/  LEA.HI.X.SX32 R29, R29, R22.reuse, 0x1, P6 ;  /* 0x000000161d1d7211 */ /* 0x080fe200030f0eff */
[----:B------:R-:W-:Y:S01]  /*3130*/  IMAD R37, R20, 0x4, R27 ;  /* 0x0000000414257824 */ /* 0x000fe200078e021b */
[CC--:B-1----:R-:W-:Y:S02]  /*3140*/  LEA R30, P4, R27.reuse, R21.reuse, 0x1 ;  /* 0x000000151b1e7211 */ /* 0x0c2fe400078808ff */
[----:B------:R-:W-:Y:S01]  /*3150*/  ISETP.LT.AND P6, PT, R48, UR11, !P0 ;  /* 0x0000000b30007c0c */ /* 0x000fe2000c7c1270 */
[----:B------:R1:W-:Y:S01]  /*3160*/  @P5 STG.E.U16 desc[UR6][R28.64], R11 ;  /* 0x0000000b1c005986 */ /* 0x0003e2000c101506 */
[----:B------:R-:W-:Y:S01]  /*3170*/  LEA.HI.X.SX32 R31, R27, R22, 0x1, P4 ;  /* 0x000000161b1f7211 */ /* 0x000fe200020f0eff */
[----:B------:R-:W-:Y:S01]  /*3180*/  IMAD R27, R20, 0x4, R37 ;  /* 0x00000004141b7824 */ /* 0x000fe200078e0225 */
[----:B0-----:R-:W-:-:S02]  /*3190*/  LEA R32, P5, R37, R21, 0x1 ;  /* 0x0000001525207211 */ /* 0x001fc400078a08ff */
[----:B------:R-:W-:Y:S01]  /*31a0*/  ISETP.LT.AND P4, PT, R47, UR11, !P0 ;  /* 0x0000000b2f007c0c */ /* 0x000fe2000c781270 */
[----:B------:R0:W-:Y:S01]  /*31b0*/  @P2 STG.E.U16 desc[UR6][R30.64], R3 ;  /* 0x000000031e002986 */ /* 0x0001e2000c101506 */
[-C--:B------:R-:W-:Y:S01]  /*31c0*/  LEA.HI.X.SX32 R33, R37, R22.reuse, 0x1, P5 ;  /* 0x0000001625217211 */ /* 0x080fe200028f0eff */
[----:B------:R-:W-:Y:S01]  /*31d0*/  IMAD R37, R20, 0x4, R27 ;  /* 0x0000000414257824 */ /* 0x000fe200078e021b */
[CC--:B--2---:R-:W-:Y:S02]  /*31e0*/  LEA R34, P2, R27.reuse, R21.reuse, 0x1 ;  /* 0x000000151b227211 */ /* 0x0c4fe400078408ff */
[----:B------:R-:W-:Y:S01]  /*31f0*/  ISETP.LT.AND P5, PT, R46, UR11, !P0 ;  /* 0x0000000b2e007c0c */ /* 0x000fe2000c7a1270 */
[----:B------:R2:W-:Y:S01]  /*3200*/  @P6 STG.E.U16 desc[UR6][R32.64], R5 ;  /* 0x0000000520006986 */ /* 0x0005e2000c101506 */
[----:B------:R-:W-:Y:S01]  /*3210*/  LEA.HI.X.SX32 R35, R27, R22, 0x1, P2 ;  /* 0x000000161b237211 */ /* 0x000fe200010f0eff */
[----:B------:R-:W-:Y:S01]  /*3220*/  IMAD R27, R20, 0x4, R37 ;  /* 0x00000004141b7824 */ /* 0x000fe200078e0225 */
[----:B-1----:R-:W-:-:S02]  /*3230*/  LEA R28, P6, R37, R21, 0x1 ;  /* 0x00000015251c7211 */ /* 0x002fc400078c08ff */
[----:B------:R-:W-:Y:S01]  /*3240*/  ISETP.LT.AND P2, PT, R45, UR11, !P0 ;  /* 0x0000000b2d007c0c */ /* 0x000fe2000c741270 */
[----:B------:R-:W-:Y:S01]  /*3250*/  @P4 STG.E.U16 desc[UR6][R34.64], R7 ;  /* 0x0000000722004986 */ /* 0x000fe2000c101506 */
[-C--:B0-----:R-:W-:Y:S02]  /*3260*/  LEA R30, P4, R27, R21.reuse, 0x1 ;  /* 0x000000151b1e7211 */ /* 0x081fe400078808ff */
[-C--:B------:R-:W-:Y:S01]  /*3270*/  LEA.HI.X.SX32 R29, R37, R22.reuse, 0x1, P6 ;  /* 0x00000016251d7211 */ /* 0x080fe200030f0eff */
[----:B------:R-:W-:Y:S01]  /*3280*/  IMAD R37, R20, 0x4, R27 ;  /* 0x0000000414257824 */ /* 0x000fe200078e021b */
[-C--:B------:R-:W-:Y:S02]  /*3290*/  LEA.HI.X.SX32 R31, R27, R22.reuse, 0x1, P4 ;  /* 0x000000161b1f7211 */ /* 0x080fe400020f0eff */
[----:B------:R-:W-:Y:S01]  /*32a0*/  ISETP.LT.AND P4, PT, R25, UR11, !P0 ;  /* 0x0000000b19007c0c */ /* 0x000fe2000c781270 */
[----:B------:R0:W-:Y:S01]  /*32b0*/  @P5 STG.E.U16 desc[UR6][R28.64], R9 ;  /* 0x000000091c005986 */ /* 0x0001e2000c101506 */
[----:B------:R-:W-:Y:S01]  /*32c0*/  ISETP.LT.AND P6, PT, R26, UR11, !P0 ;  /* 0x0000000b1a007c0c */ /* 0x000fe2000c7c1270 */
[----:B------:R-:W-:Y:S01]  /*32d0*/  IMAD R25, R20, 0x4, R37 ;  /* 0x0000000414197824 */ /* 0x000fe200078e0225 */
[C---:B------:R-:W-:Y:S01]  /*32e0*/  LEA R26, P5, R37.reuse, R21, 0x1 ;  /* 0x00000015251a7211 */ /* 0x040fe200078a08ff */
[----:B------:R1:W-:Y:S01]  /*32f0*/  @P2 STG.E.U16 desc[UR6][R30.64], R13 ;  /* 0x0000000d1e002986 */ /* 0x0003e2000c101506 */
[----:B------:R-:W-:Y:S01]  /*3300*/  ISETP.LT.AND P2, PT, R24, UR11, !P0 ;  /* 0x0000000b18007c0c */ /* 0x000fe2000c741270 */
[----:B--2---:R-:W-:Y:S01]  /*3310*/  IMAD R33, R20, 0x4, R25 ;  /* 0x0000000414217824 */ /* 0x004fe200078e0219 */
[----:B------:R-:W-:-:S02]  /*3320*/  LEA.HI.X.SX32 R27, R37, R22, 0x1, P5 ;  /* 0x00000016251b7211 */ /* 0x000fc400028f0eff */
[-C--:B------:R-:W-:Y:S02]  /*3330*/  LEA R24, P5, R25, R21.reuse, 0x1 ;  /* 0x0000001519187211 */ /* 0x080fe400078a08ff */
[----:B------:R-:W-:Y:S01]  /*3340*/  PRMT R12, R17, 0x7632, R12 ;  /* 0x00007632110c7816 */ /* 0x000fe2000000000c */
[C---:B0-----:R-:W-:Y:S01]  /*3350*/  IMAD R29, R20.reuse, 0x4, R33 ;  /* 0x00000004141d7824 */ /* 0x041fe200078e0221 */
[-C--:B------:R-:W-:Y:S01]  /*3360*/  LEA.HI.X.SX32 R25, R25, R22.reuse, 0x1, P5 ;  /* 0x0000001619197211 */ /* 0x080fe200028f0eff */
[----:B------:R0:W-:Y:S01]  /*3370*/  @P6 STG.E.U16 desc[UR6][R26.64], R15 ;  /* 0x0000000f1a006986 */ /* 0x0001e2000c101506 */
[----:B------:R-:W-:Y:S01]  /*3380*/  ISETP.LT.AND P5, PT, R23, UR11, !P0 ;  /* 0x0000000b17007c0c */ /* 0x000fe2000c7a1270 */
[C---:B------:R-:W-:Y:S01]  /*3390*/  IMAD R23, R20.reuse, 0x4, R29 ;  /* 0x0000000414177824 */ /* 0x040fe200078e021d */
[----:B------:R-:W-:Y:S01]  /*33a0*/  LEA R16, P6, R33, R21, 0x1 ;  /* 0x0000001521107211 */ /* 0x000fe200078c08ff */
[----:B------:R-:W-:Y:S01]  /*33b0*/  @P2 STG.E.U16 desc[UR6][R24.64], R12 ;  /* 0x0000000c18002986 */ /* 0x000fe2000c101506 */
[----:B------:R-:W-:Y:S01]  /*33c0*/  PRMT R8, R11, 0x7632, R8 ;  /* 0x000076320b087816 */ /* 0x000fe20000000008 */
[----:B-1----:R-:W-:Y:S01]  /*33d0*/  IMAD R31, R20, 0x4, R23 ;  /* 0x00000004141f7824 */ /* 0x002fe200078e0217 */
[----:B------:R-:W-:-:S02]  /*33e0*/  LEA.HI.X.SX32 R17, R33, R22, 0x1, P6 ;  /* 0x0000001621117211 */ /* 0x000fc400030f0eff */
[-C--:B------:R-:W-:Y:S01]  /*33f0*/  LEA R10, P2, R29, R21.reuse, 0x1 ;  /* 0x000000151d0a7211 */ /* 0x080fe200078408ff */
[----:B------:R-:W-:Y:S01]  /*3400*/  IMAD R33, R20, 0x4, R31 ;  /* 0x0000000414217824 */ /* 0x000fe200078e021f */
[----:B------:R-:W-:Y:S01]  /*3410*/  ISETP.LT.AND P3, PT, R40, UR11, !P0 ;  /* 0x0000000b28007c0c */ /* 0x000fe2000c761270 */
[----:B------:R1:W-:Y:S01]  /*3420*/  @P4 STG.E.U16 desc[UR6][R16.64], R8 ;  /* 0x0000000810004986 */ /* 0x0003e2000c101506 */
[----:B0-----:R-:W-:Y:S01]  /*3430*/  LEA R26, P4, R23, R21, 0x1 ;  /* 0x00000015171a7211 */ /* 0x001fe200078808ff */
[C---:B------:R-:W-:Y:S01]  /*3440*/  IMAD R35, R20.reuse, 0x4, R33 ;  /* 0x0000000414237824 */ /* 0x040fe200078e0221 */
[-C--:B------:R-:W-:Y:S02]  /*3450*/  LEA.HI.X.SX32 R11, R29, R22.reuse, 0x1, P2 ;  /* 0x000000161d0b7211 */ /* 0x080fe400010f0eff */
[----:B------:R-:W-:Y:S01]  /*3460*/  LEA.HI.X.SX32 R27, R23, R22, 0x1, P4 ;  /* 0x00000016171b7211 */ /* 0x000fe200020f0eff */
[----:B------:R-:W-:Y:S01]  /*3470*/  IMAD R2, R20, 0x4, R35 ;  /* 0x0000000414027824 */ /* 0x000fe200078e0223 */
[----:B------:R-:W-:-:S02]  /*3480*/  ISETP.LT.AND P4, PT, R19, UR11, !P0 ;  /* 0x0000000b13007c0c */ /* 0x000fc4000c781270 */
[-C--:B------:R-:W-:Y:S02]  /*3490*/  LEA R28, P6, R31, R21.reuse, 0x1 ;  /* 0x000000151f1c7211 */ /* 0x080fe400078c08ff */
[----:B------:R-:W-:Y:S02]  /*34a0*/  PRMT R5, R3, 0x7632, R5 ;  /* 0x0000763203057816 */ /* 0x000fe40000000005 */
[----:B-1----:R-:W-:Y:S02]  /*34b0*/  LEA R16, P2, R35, R21, 0x1 ;  /* 0x0000001523107211 */ /* 0x002fe400078408ff */
[-C--:B------:R-:W-:Y:S01]  /*34c0*/  LEA.HI.X.SX32 R29, R31, R22.reuse, 0x1, P6 ;  /* 0x000000161f1d7211 */ /* 0x080fe200030f0eff */
[----:B------:R0:W-:Y:S01]  /*34d0*/  @P5 STG.E.U16 desc[UR6][R10.64], R5 ;  /* 0x000000050a005986 */ /* 0x0001e2000c101506 */
[----:B------:R-:W-:Y:S02]  /*34e0*/  LEA.HI.X.SX32 R17, R35, R22, 0x1, P2 ;  /* 0x0000001623117211 */ /* 0x000fe400010f0eff */
[----:B------:R-:W-:-:S02]  /*34f0*/  ISETP.LT.AND P2, PT, R0, UR11, !P0 ;  /* 0x0000000b00007c0c */ /* 0x000fc4000c741270 */
[----:B------:R-:W-:Y:S02]  /*3500*/  ISETP.LT.AND P0, PT, R18, UR11, !P0 ;  /* 0x0000000b12007c0c */ /* 0x000fe4000c701270 */
[----:B------:R-:W-:Y:S02]  /*3510*/  LEA R24, P6, R33, R21, 0x1 ;  /* 0x0000001521187211 */ /* 0x000fe400078c08ff */
[----:B------:R-:W-:Y:S02]  /*3520*/  PRMT R13, R5, 0x7632, R13 ;  /* 0x00007632050d7816 */ /* 0x000fe4000000000d */
[----:B------:R-:W-:Y:S02]  /*3530*/  PRMT R14, R7, 0x7632, R14 ;  /* 0x00007632070e7816 */ /* 0x000fe4000000000e */
[----:B------:R-:W-:Y:S01]  /*3540*/  LEA.HI.X.SX32 R25, R33, R22, 0x1, P6 ;  /* 0x0000001621197211 */ /* 0x000fe200030f0eff */
[----:B------:R0:W-:Y:S01]  /*3550*/  @P4 STG.E.U16 desc[UR6][R26.64], R13 ;  /* 0x0000000d1a004986 */ /* 0x0001e2000c101506 */
[----:B------:R-:W-:-:S02]  /*3560*/  PRMT R12, R9, 0x7632, R12 ;  /* 0x00007632090c7816 */ /* 0x000fc4000000000c */
[----:B------:R-:W-:Y:S01]  /*3570*/  PRMT R8, R13, 0x7632, R8 ;  /* 0x000076320d087816 */ /* 0x000fe20000000008 */
[----:B------:R0:W-:Y:S01]  /*3580*/  @P3 STG.E.U16 desc[UR6][R28.64], R14 ;  /* 0x0000000e1c003986 */ /* 0x0001e2000c101506 */
[----:B------:R-:W-:-:S03]  /*3590*/  LEA R20, P6, R2, R21, 0x1 ;  /* 0x0000001502147211 */ /* 0x000fc600078c08ff */
[----:B------:R0:W-:Y:S01]  /*35a0*/  @P2 STG.E.U16 desc[UR6][R24.64], R12 ;  /* 0x0000000c18002986 */ /* 0x0001e2000c101506 */
[----:B------:R-:W-:-:S03]  /*35b0*/  LEA.HI.X.SX32 R21, R2, R22, 0x1, P6 ;  /* 0x0000001602157211 */ /* 0x000fc600030f0eff */
[----:B------:R0:W-:Y:S01]  /*35c0*/  @P1 STG.E.U16 desc[UR6][R16.64], R8 ;  /* 0x0000000810001986 */ /* 0x0001e2000c101506 */
[----:B------:R-:W-:Y:S05]  /*35d0*/  @!P0 EXIT ;  /* 0x000000000000894d */ /* 0x000fea0003800000 */
[----:B0-----:R-:W-:-:S05]  /*35e0*/  PRMT R10, R15, 0x7632, R10 ;  /* 0x000076320f0a7816 */ /* 0x001fca000000000a */
[----:B------:R-:W-:Y:S01]  /*35f0*/  STG.E.U16 desc[UR6][R20.64], R10 ;  /* 0x0000000a14007986 */ /* 0x000fe2000c101506 */
[----:B------:R-:W-:Y:S05]  /*3600*/  EXIT ;  /* 0x000000000000794d */ /* 0x000fea0003800000 */
.L_x_3:
[----:B------:R-:W-:-:S00]  /*3610*/  BRA `(.L_x_3) ;  /* 0xfffffffc00fc7947 */ /* 0x000fc0000383ffff */
[----:B------:R-:W-:-:S00]  /*3620*/  NOP ;  /* 0x0000000000007918 */ /* 0x000fc00000000000 */
        /* <DEDUP_REMOVED lines=13> */
.L_x_4:


//--------------------- .nv.shared.matmul_kernel  --------------------------
	.section	.nv.shared.matmul_kernel,"aw",@nobits
	.sectionflags	@""
	.align	16
	.zero		1024


//--------------------- .nv.shared.reserved.0     --------------------------
	.section	.nv.shared.reserved.0,"aw",@nobits
	.weak		__nv_reservedSMEM_offset_0_alias
	.size		__nv_reservedSMEM_offset_0_alias, 0, 0
	.other		__nv_reservedSMEM_offset_0_alias,@"STO_CUDA_RESERVED_SHARED STV_DEFAULT"
__nv_reservedSMEM_offset_0_alias:
	.zero		0


//--------------------- .nv.constant0.matmul_kernel --------------------------
	.section	.nv.constant0.matmul_kernel,"a",@progbits
	.sectionflags	@""
	.align	4
.nv.constant0.matmul_kernel:
	.zero		608


//--------------------- SYMBOLS --------------------------

	.type		.nv.reservedSmem.offset0,@object
	.size		.nv.reservedSmem.offset0,0x4
